//
// Generated by NVIDIA NVVM Compiler
//
// Compiler Build ID: CL-36424714
// Cuda compilation tools, release 13.0, V13.0.88
// Based on NVVM 20.0.0
//

.version 9.0
.target sm_100
.address_size 64

	// .globl	_Z12matavgKernelPii
.global .align 4 .b8 precalc_xorwow_matrix[102400];
.global .align 4 .b8 precalc_xorwow_offset_matrix[102400];
.global .align 4 .b8 mrg32k3aM1[2304];
.global .align 4 .b8 mrg32k3aM2[2304];
.global .align 4 .b8 mrg32k3aM1SubSeq[2016];
.global .align 4 .b8 mrg32k3aM2SubSeq[2016];
.global .align 4 .b8 mrg32k3aM1Seq[2304];
.global .align 4 .b8 mrg32k3aM2Seq[2304];
.const .align 8 .b8 __cr_lgamma_table[72];
.global .align 1 .b8 _ZN34_INTERNAL_f520f723_4_k_cu_af4d863b4cuda3std3__45__cpo5beginE[1];
.global .align 1 .b8 _ZN34_INTERNAL_f520f723_4_k_cu_af4d863b4cuda3std3__45__cpo3endE[1];
.global .align 1 .b8 _ZN34_INTERNAL_f520f723_4_k_cu_af4d863b4cuda3std3__45__cpo6cbeginE[1];
.global .align 1 .b8 _ZN34_INTERNAL_f520f723_4_k_cu_af4d863b4cuda3std3__45__cpo4cendE[1];
.global .align 1 .b8 _ZN34_INTERNAL_f520f723_4_k_cu_af4d863b4cuda3std3__45__cpo6rbeginE[1];
.global .align 1 .b8 _ZN34_INTERNAL_f520f723_4_k_cu_af4d863b4cuda3std3__45__cpo4rendE[1];
.global .align 1 .b8 _ZN34_INTERNAL_f520f723_4_k_cu_af4d863b4cuda3std3__45__cpo7crbeginE[1];
.global .align 1 .b8 _ZN34_INTERNAL_f520f723_4_k_cu_af4d863b4cuda3std3__45__cpo5crendE[1];
.global .align 1 .b8 _ZN34_INTERNAL_f520f723_4_k_cu_af4d863b4cuda3std3__436_GLOBAL__N__f520f723_4_k_cu_af4d863b6ignoreE[1];
.global .align 1 .b8 _ZN34_INTERNAL_f520f723_4_k_cu_af4d863b4cuda3std3__419piecewise_constructE[1];
.global .align 1 .b8 _ZN34_INTERNAL_f520f723_4_k_cu_af4d863b4cuda3std3__48in_placeE[1];
.global .align 1 .b8 _ZN34_INTERNAL_f520f723_4_k_cu_af4d863b4cuda3std3__420unreachable_sentinelE[1];
.global .align 1 .b8 _ZN34_INTERNAL_f520f723_4_k_cu_af4d863b4cuda3std3__47nulloptE[1];
.global .align 1 .b8 _ZN34_INTERNAL_f520f723_4_k_cu_af4d863b4cuda3std3__48unexpectE[1];
.global .align 1 .b8 _ZN34_INTERNAL_f520f723_4_k_cu_af4d863b4cuda3std6ranges3__45__cpo4swapE[1];
.global .align 1 .b8 _ZN34_INTERNAL_f520f723_4_k_cu_af4d863b4cuda3std6ranges3__45__cpo9iter_moveE[1];
.global .align 1 .b8 _ZN34_INTERNAL_f520f723_4_k_cu_af4d863b4cuda3std6ranges3__45__cpo5beginE[1];
.global .align 1 .b8 _ZN34_INTERNAL_f520f723_4_k_cu_af4d863b4cuda3std6ranges3__45__cpo3endE[1];
.global .align 1 .b8 _ZN34_INTERNAL_f520f723_4_k_cu_af4d863b4cuda3std6ranges3__45__cpo6cbeginE[1];
.global .align 1 .b8 _ZN34_INTERNAL_f520f723_4_k_cu_af4d863b4cuda3std6ranges3__45__cpo4cendE[1];
.global .align 1 .b8 _ZN34_INTERNAL_f520f723_4_k_cu_af4d863b4cuda3std6ranges3__45__cpo7advanceE[1];
.global .align 1 .b8 _ZN34_INTERNAL_f520f723_4_k_cu_af4d863b4cuda3std6ranges3__45__cpo9iter_swapE[1];
.global .align 1 .b8 _ZN34_INTERNAL_f520f723_4_k_cu_af4d863b4cuda3std6ranges3__45__cpo4nextE[1];
.global .align 1 .b8 _ZN34_INTERNAL_f520f723_4_k_cu_af4d863b4cuda3std6ranges3__45__cpo4prevE[1];
.global .align 1 .b8 _ZN34_INTERNAL_f520f723_4_k_cu_af4d863b4cuda3std6ranges3__45__cpo4dataE[1];
.global .align 1 .b8 _ZN34_INTERNAL_f520f723_4_k_cu_af4d863b4cuda3std6ranges3__45__cpo5cdataE[1];
.global .align 1 .b8 _ZN34_INTERNAL_f520f723_4_k_cu_af4d863b4cuda3std6ranges3__45__cpo4sizeE[1];
.global .align 1 .b8 _ZN34_INTERNAL_f520f723_4_k_cu_af4d863b4cuda3std6ranges3__45__cpo5ssizeE[1];
.global .align 1 .b8 _ZN34_INTERNAL_f520f723_4_k_cu_af4d863b4cuda3std6ranges3__45__cpo8distanceE[1];
.global .align 1 .b8 _ZN34_INTERNAL_f520f723_4_k_cu_af4d863b6thrust24THRUST_300001_SM_1000_NS8cuda_cub3parE[1];
.global .align 1 .b8 _ZN34_INTERNAL_f520f723_4_k_cu_af4d863b6thrust24THRUST_300001_SM_1000_NS8cuda_cub10par_nosyncE[1];
.global .align 1 .b8 _ZN34_INTERNAL_f520f723_4_k_cu_af4d863b6thrust24THRUST_300001_SM_1000_NS6system6detail10sequential3seqE[1];
.global .align 1 .b8 _ZN34_INTERNAL_f520f723_4_k_cu_af4d863b6thrust24THRUST_300001_SM_1000_NS6system3cpp3parE[1];
.global .align 1 .b8 _ZN34_INTERNAL_f520f723_4_k_cu_af4d863b6thrust24THRUST_300001_SM_1000_NS12placeholders2_1E[1];
.global .align 1 .b8 _ZN34_INTERNAL_f520f723_4_k_cu_af4d863b6thrust24THRUST_300001_SM_1000_NS12placeholders2_2E[1];
.global .align 1 .b8 _ZN34_INTERNAL_f520f723_4_k_cu_af4d863b6thrust24THRUST_300001_SM_1000_NS12placeholders2_3E[1];
.global .align 1 .b8 _ZN34_INTERNAL_f520f723_4_k_cu_af4d863b6thrust24THRUST_300001_SM_1000_NS12placeholders2_4E[1];
.global .align 1 .b8 _ZN34_INTERNAL_f520f723_4_k_cu_af4d863b6thrust24THRUST_300001_SM_1000_NS12placeholders2_5E[1];
.global .align 1 .b8 _ZN34_INTERNAL_f520f723_4_k_cu_af4d863b6thrust24THRUST_300001_SM_1000_NS12placeholders2_6E[1];
.global .align 1 .b8 _ZN34_INTERNAL_f520f723_4_k_cu_af4d863b6thrust24THRUST_300001_SM_1000_NS12placeholders2_7E[1];
.global .align 1 .b8 _ZN34_INTERNAL_f520f723_4_k_cu_af4d863b6thrust24THRUST_300001_SM_1000_NS12placeholders2_8E[1];
.global .align 1 .b8 _ZN34_INTERNAL_f520f723_4_k_cu_af4d863b6thrust24THRUST_300001_SM_1000_NS12placeholders2_9E[1];
.global .align 1 .b8 _ZN34_INTERNAL_f520f723_4_k_cu_af4d863b6thrust24THRUST_300001_SM_1000_NS12placeholders3_10E[1];
.global .align 1 .b8 _ZN34_INTERNAL_f520f723_4_k_cu_af4d863b6thrust24THRUST_300001_SM_1000_NS3seqE[1];
.global .align 1 .b8 _ZN34_INTERNAL_f520f723_4_k_cu_af4d863b6thrust24THRUST_300001_SM_1000_NS6deviceE[1];

.visible .entry _Z12matavgKernelPii(
	.param .u64 .ptr .align 1 _Z12matavgKernelPii_param_0,
	.param .u32 _Z12matavgKernelPii_param_1
)
{
	.reg .pred 	%p<25>;
	.reg .b32 	%r<76>;
	.reg .b64 	%rd<23>;

	ld.param.u64 	%rd13, [_Z12matavgKernelPii_param_0];
	ld.param.u32 	%r50, [_Z12matavgKernelPii_param_1];
	cvta.to.global.u64 	%rd1, %rd13;
	setp.lt.s32 	%p1, %r50, 2;
	@%p1 bra 	$L__BB0_44;
	add.s32 	%r52, %r50, -1;
	add.s32 	%r1, %r50, -2;
	add.s32 	%r53, %r50, 7;
	and.b32  	%r54, %r53, 7;
	add.s32 	%r2, %r54, -1;
	add.s32 	%r55, %r50, 3;
	and.b32  	%r3, %r55, 3;
	and.b32  	%r4, %r52, 7;
	and.b32  	%r5, %r53, 3;
	and.b32  	%r6, %r55, 1;
	and.b32  	%r56, %r52, -8;
	neg.s32 	%r7, %r56;
	add.s64 	%rd2, %rd1, 16;
	mov.b32 	%r61, 0;
$L__BB0_2:
	setp.lt.u32 	%p2, %r1, 7;
	mov.b32 	%r73, 1;
	@%p2 bra 	$L__BB0_22;
	mov.b32 	%r62, 0;
	mov.u64 	%rd22, %rd2;
	mov.u32 	%r63, %r7;
$L__BB0_4:
	.pragma "nounroll";
	ld.global.u32 	%r64, [%rd22+-12];
	ld.global.u32 	%r12, [%rd22+-16];
	setp.ge.s32 	%p3, %r64, %r12;
	@%p3 bra 	$L__BB0_6;
	st.global.u32 	[%rd22+-16], %r64;
	st.global.u32 	[%rd22+-12], %r12;
	mov.u32 	%r64, %r12;
$L__BB0_6:
	ld.global.u32 	%r65, [%rd22+-8];
	setp.ge.s32 	%p4, %r65, %r64;
	@%p4 bra 	$L__BB0_8;
	st.global.u32 	[%rd22+-12], %r65;
	st.global.u32 	[%rd22+-8], %r64;
	mov.u32 	%r65, %r64;
$L__BB0_8:
	ld.global.u32 	%r66, [%rd22+-4];
	setp.ge.s32 	%p5, %r66, %r65;
	@%p5 bra 	$L__BB0_10;
	st.global.u32 	[%rd22+-8], %r66;
	st.global.u32 	[%rd22+-4], %r65;
	mov.u32 	%r66, %r65;
$L__BB0_10:
	ld.global.u32 	%r67, [%rd22];
	setp.ge.s32 	%p6, %r67, %r66;
	@%p6 bra 	$L__BB0_12;
	st.global.u32 	[%rd22+-4], %r67;
	st.global.u32 	[%rd22], %r66;
	mov.u32 	%r67, %r66;
$L__BB0_12:
	ld.global.u32 	%r68, [%rd22+4];
	setp.ge.s32 	%p7, %r68, %r67;
	@%p7 bra 	$L__BB0_14;
	st.global.u32 	[%rd22], %r68;
	st.global.u32 	[%rd22+4], %r67;
	mov.u32 	%r68, %r67;
$L__BB0_14:
	ld.global.u32 	%r69, [%rd22+8];
	setp.ge.s32 	%p8, %r69, %r68;
	@%p8 bra 	$L__BB0_16;
	st.global.u32 	[%rd22+4], %r69;
	st.global.u32 	[%rd22+8], %r68;
	mov.u32 	%r69, %r68;
$L__BB0_16:
	ld.global.u32 	%r70, [%rd22+12];
	setp.ge.s32 	%p9, %r70, %r69;
	@%p9 bra 	$L__BB0_18;
	st.global.u32 	[%rd22+8], %r70;
	st.global.u32 	[%rd22+12], %r69;
	mov.u32 	%r70, %r69;
$L__BB0_18:
	ld.global.u32 	%r26, [%rd22+16];
	setp.ge.s32 	%p10, %r26, %r70;
	@%p10 bra 	$L__BB0_20;
	st.global.u32 	[%rd22+12], %r26;
	st.global.u32 	[%rd22+16], %r70;
$L__BB0_20:
	add.s32 	%r63, %r63, 8;
	add.s32 	%r62, %r62, 8;
	add.s64 	%rd22, %rd22, 32;
	setp.ne.s32 	%p11, %r63, 0;
	@%p11 bra 	$L__BB0_4;
	add.s32 	%r73, %r62, 1;
$L__BB0_22:
	setp.eq.s32 	%p12, %r4, 0;
	@%p12 bra 	$L__BB0_43;
	setp.lt.u32 	%p13, %r2, 3;
	@%p13 bra 	$L__BB0_33;
	mul.wide.u32 	%rd14, %r73, 4;
	add.s64 	%rd5, %rd1, %rd14;
	ld.global.u32 	%r72, [%rd5];
	mul.wide.s32 	%rd15, %r73, 4;
	add.s64 	%rd6, %rd1, %rd15;
	ld.global.u32 	%r32, [%rd6+-4];
	setp.ge.s32 	%p14, %r72, %r32;
	@%p14 bra 	$L__BB0_26;
	st.global.u32 	[%rd6+-4], %r72;
	st.global.u32 	[%rd5], %r32;
	mov.u32 	%r72, %r32;
$L__BB0_26:
	add.s32 	%r59, %r73, 1;
	mul.wide.u32 	%rd16, %r59, 4;
	add.s64 	%rd7, %rd1, %rd16;
	ld.global.u32 	%r34, [%rd7];
	setp.ge.s32 	%p15, %r34, %r72;
	@%p15 bra 	$L__BB0_28;
	st.global.u32 	[%rd6], %r34;
	st.global.u32 	[%rd7], %r72;
$L__BB0_28:
	add.s32 	%r60, %r73, 2;
	mul.wide.u32 	%rd17, %r60, 4;
	add.s64 	%rd8, %rd1, %rd17;
	ld.global.u32 	%r35, [%rd8];
	ld.global.u32 	%r36, [%rd6+4];
	setp.ge.s32 	%p16, %r35, %r36;
	@%p16 bra 	$L__BB0_30;
	st.global.u32 	[%rd6+4], %r35;
	st.global.u32 	[%rd8], %r36;
$L__BB0_30:
	ld.global.u32 	%r37, [%rd5+12];
	ld.global.u32 	%r38, [%rd6+8];
	setp.ge.s32 	%p17, %r37, %r38;
	@%p17 bra 	$L__BB0_32;
	st.global.u32 	[%rd6+8], %r37;
	st.global.u32 	[%rd5+12], %r38;
$L__BB0_32:
	add.s32 	%r73, %r73, 4;
$L__BB0_33:
	setp.eq.s32 	%p18, %r5, 0;
	@%p18 bra 	$L__BB0_43;
	setp.eq.s32 	%p19, %r3, 1;
	@%p19 bra 	$L__BB0_40;
	mul.wide.u32 	%rd18, %r73, 4;
	add.s64 	%rd9, %rd1, %rd18;
	ld.global.u32 	%r74, [%rd9];
	mul.wide.s32 	%rd19, %r73, 4;
	add.s64 	%rd10, %rd1, %rd19;
	ld.global.u32 	%r42, [%rd10+-4];
	setp.ge.s32 	%p20, %r74, %r42;
	@%p20 bra 	$L__BB0_37;
	st.global.u32 	[%rd10+-4], %r74;
	st.global.u32 	[%rd9], %r42;
	mov.u32 	%r74, %r42;
$L__BB0_37:
	ld.global.u32 	%r44, [%rd9+4];
	setp.ge.s32 	%p21, %r44, %r74;
	@%p21 bra 	$L__BB0_39;
	st.global.u32 	[%rd10], %r44;
	st.global.u32 	[%rd9+4], %r74;
$L__BB0_39:
	add.s32 	%r73, %r73, 2;
$L__BB0_40:
	setp.eq.s32 	%p22, %r6, 0;
	@%p22 bra 	$L__BB0_43;
	mul.wide.u32 	%rd20, %r73, 4;
	add.s64 	%rd11, %rd1, %rd20;
	ld.global.u32 	%r47, [%rd11];
	mul.wide.s32 	%rd21, %r73, 4;
	add.s64 	%rd12, %rd1, %rd21;
	ld.global.u32 	%r48, [%rd12+-4];
	setp.ge.s32 	%p23, %r47, %r48;
	@%p23 bra 	$L__BB0_43;
	st.global.u32 	[%rd12+-4], %r47;
	st.global.u32 	[%rd11], %r48;
$L__BB0_43:
	add.s32 	%r61, %r61, 1;
	setp.ne.s32 	%p24, %r61, %r50;
	@%p24 bra 	$L__BB0_2;
$L__BB0_44:
	ret;

}
	// .globl	_ZN3cub18CUB_300001_SM_10006detail11EmptyKernelIvEEvv
.visible .entry _ZN3cub18CUB_300001_SM_10006detail11EmptyKernelIvEEvv()
{


	ret;

}


// ===== COMPILED SASS (sm_100) =====

	.target	sm_100

	.elftype	@"ET_EXEC"


//--------------------- .note.nv.tkinfo           --------------------------
	.section	.note.nv.tkinfo,"",@"SHT_NOTE"
	.sectionflags	@"SHF_NOTE_NV_TKINFO"
	.tkinfo
        /*0018*/ 	.word	0x00000002
        /*0030*/ 	.string	""
        /*0030*/ 	.string	"ptxas"
        /*0030*/ 	.string	"Cuda compilation tools, release 13.0, V13.0.88"
        /*0030*/ 	.string	"Build cuda_13.0.r13.0/compiler.36424714_0"
        /*0030*/ 	.string	"-arch sm_100 -m 64 "



//--------------------- .note.nv.cuinfo           --------------------------
	.section	.note.nv.cuinfo,"",@"SHT_NOTE"
	.sectionflags	@"SHF_NOTE_NV_CUINFO"
        /*0018*/ 	.short	0x0002
        /*001a*/ 	.short	0x0064
        /*001c*/ 	.short	0x0082
	.zero		2


//--------------------- .nv.info                  --------------------------
	.section	.nv.info,"",@"SHT_CUDA_INFO"
	.align	4


	//----- nvinfo : EIATTR_REGCOUNT
	.align		4
        /*0000*/ 	.byte	0x04, 0x2f
        /*0002*/ 	.short	(.L_55 - .L_54)
	.align		4
.L_54:
        /*0004*/ 	.word	index@(_Z12matavgKernelPii)
        /*0008*/ 	.word	0x00000018


	//----- nvinfo : EIATTR_FRAME_SIZE
	.align		4
.L_55:
        /*000c*/ 	.byte	0x04, 0x11
        /*000e*/ 	.short	(.L_57 - .L_56)
	.align		4
.L_56:
        /*0010*/ 	.word	index@(_Z12matavgKernelPii)
        /*0014*/ 	.word	0x00000000


	//----- nvinfo : EIATTR_REGCOUNT
	.align		4
.L_57:
        /*0018*/ 	.byte	0x04, 0x2f
        /*001a*/ 	.short	(.L_59 - .L_58)
	.align		4
.L_58:
        /*001c*/ 	.word	index@(_ZN3cub18CUB_300001_SM_10006detail11EmptyKernelIvEEvv)
        /*0020*/ 	.word	0x00000004


	//----- nvinfo : EIATTR_FRAME_SIZE
	.align		4
.L_59:
        /*0024*/ 	.byte	0x04, 0x11
        /*0026*/ 	.short	(.L_61 - .L_60)
	.align		4
.L_60:
        /*0028*/ 	.word	index@(_ZN3cub18CUB_300001_SM_10006detail11EmptyKernelIvEEvv)
        /*002c*/ 	.word	0x00000000


	//----- nvinfo : EIATTR_MIN_STACK_SIZE
	.align		4
.L_61:
        /*0030*/ 	.byte	0x04, 0x12
        /*0032*/ 	.short	(.L_63 - .L_62)
	.align		4
.L_62:
        /*0034*/ 	.word	index@(_ZN3cub18CUB_300001_SM_10006detail11EmptyKernelIvEEvv)
        /*0038*/ 	.word	0x00000000


	//----- nvinfo : EIATTR_MIN_STACK_SIZE
	.align		4
.L_63:
        /*003c*/ 	.byte	0x04, 0x12
        /*003e*/ 	.short	(.L_65 - .L_64)
	.align		4
.L_64:
        /*0040*/ 	.word	index@(_Z12matavgKernelPii)
        /*0044*/ 	.word	0x00000000
.L_65:


//--------------------- .nv.compat                --------------------------
	.section	.nv.compat,"",@"SHT_CUDA_COMPAT_INFO"
	.align	4
        /*0000*/ 	.byte	0x02, 0x09, 0x00, 0x00, 0x02, 0x02, 0x01, 0x00, 0x02, 0x05, 0x05, 0x00, 0x03, 0x07, 0x01, 0x01
        /*0010*/ 	.byte	0x02, 0x03, 0x00, 0x00, 0x02, 0x06, 0x01, 0x00, 0x04, 0x0b, 0x08, 0x00, 0x09, 0x00, 0x00, 0x00
        /*0020*/ 	.byte	0x00, 0x00, 0x00, 0x00


//--------------------- .nv.info._ZN3cub18CUB_300001_SM_10006detail11EmptyKernelIvEEvv --------------------------
	.section	.nv.info._ZN3cub18CUB_300001_SM_10006detail11EmptyKernelIvEEvv,"",@"SHT_CUDA_INFO"
	.sectionflags	@""
	.align	4


	//----- nvinfo : EIATTR_CUDA_API_VERSION
	.align		4
        /*0000*/ 	.byte	0x04, 0x37
        /*0002*/ 	.short	(.L_67 - .L_66)
.L_66:
        /*0004*/ 	.word	0x00000082


	//----- nvinfo : EIATTR_SPARSE_MMA_MASK
	.align		4
.L_67:
        /*0008*/ 	.byte	0x03, 0x50
        /*000a*/ 	.short	0x0000


	//----- nvinfo : EIATTR_MAXREG_COUNT
	.align		4
        /*000c*/ 	.byte	0x03, 0x1b
        /*000e*/ 	.short	0x00ff


	//----- nvinfo : EIATTR_MERCURY_ISA_VERSION
	.align		4
        /*0010*/ 	.byte	0x03, 0x5f
        /*0012*/ 	.short	0x0101


	//----- nvinfo : EIATTR_VRC_CTA_INIT_COUNT
	.align		4
        /*0014*/ 	.byte	0x02, 0x4a
	.zero		1
	.zero		1


	//----- nvinfo : EIATTR_EXIT_INSTR_OFFSETS
	.align		4
        /*0018*/ 	.byte	0x04, 0x1c
        /*001a*/ 	.short	(.L_69 - .L_68)


	//   ....[0]....
.L_68:
        /*001c*/ 	.word	0x00000010


	//----- nvinfo : EIATTR_SW_WAR
	.align		4
.L_69:
        /*0020*/ 	.byte	0x04, 0x36
        /*0022*/ 	.short	(.L_71 - .L_70)
.L_70:
        /*0024*/ 	.word	0x00000008
.L_71:


//--------------------- .nv.info._Z12matavgKernelPii --------------------------
	.section	.nv.info._Z12matavgKernelPii,"",@"SHT_CUDA_INFO"
	.sectionflags	@""
	.align	4


	//----- nvinfo : EIATTR_CUDA_API_VERSION
	.align		4
        /*0000*/ 	.byte	0x04, 0x37
        /*0002*/ 	.short	(.L_73 - .L_72)
.L_72:
        /*0004*/ 	.word	0x00000082


	//----- nvinfo : EIATTR_KPARAM_INFO
	.align		4
.L_73:
        /*0008*/ 	.byte	0x04, 0x17
        /*000a*/ 	.short	(.L_75 - .L_74)
.L_74:
        /*000c*/ 	.word	0x00000000
        /*0010*/ 	.short	0x0001
        /*0012*/ 	.short	0x0008
        /*0014*/ 	.byte	0x00, 0xf0, 0x11, 0x00


	//----- nvinfo : EIATTR_KPARAM_INFO
	.align		4
.L_75:
        /*0018*/ 	.byte	0x04, 0x17
        /*001a*/ 	.short	(.L_77 - .L_76)
.L_76:
        /*001c*/ 	.word	0x00000000
        /*0020*/ 	.short	0x0000
        /*0022*/ 	.short	0x0000
        /*0024*/ 	.byte	0x00, 0xf5, 0x21, 0x00


	//----- nvinfo : EIATTR_SPARSE_MMA_MASK
	.align		4
.L_77:
        /*0028*/ 	.byte	0x03, 0x50
        /*002a*/ 	.short	0x0000


	//----- nvinfo : EIATTR_MAXREG_COUNT
	.align		4
        /*002c*/ 	.byte	0x03, 0x1b
        /*002e*/ 	.short	0x00ff


	//----- nvinfo : EIATTR_MERCURY_ISA_VERSION
	.align		4
        /*0030*/ 	.byte	0x03, 0x5f
        /*0032*/ 	.short	0x0101


	//----- nvinfo : EIATTR_VRC_CTA_INIT_COUNT
	.align		4
        /*0034*/ 	.byte	0x02, 0x4a
	.zero		1
	.zero		1


	//----- nvinfo : EIATTR_EXIT_INSTR_OFFSETS
	.align		4
        /*0038*/ 	.byte	0x04, 0x1c
        /*003a*/ 	.short	(.L_79 - .L_78)


	//   ....[0]....
.L_78:
        /*003c*/ 	.word	0x00000030


	//   ....[1]....
        /*0040*/ 	.word	0x000008a0


	//----- nvinfo : EIATTR_CBANK_PARAM_SIZE
	.align		4
.L_79:
        /*0044*/ 	.byte	0x03, 0x19
        /*0046*/ 	.short	0x000c


	//----- nvinfo : EIATTR_PARAM_CBANK
	.align		4
        /*0048*/ 	.byte	0x04, 0x0a
        /*004a*/ 	.short	(.L_81 - .L_80)
	.align		4
.L_80:
        /*004c*/ 	.word	index@(.nv.constant0._Z12matavgKernelPii)
        /*0050*/ 	.short	0x0380
        /*0052*/ 	.short	0x000c


	//----- nvinfo : EIATTR_SW_WAR
	.align		4
.L_81:
        /*0054*/ 	.byte	0x04, 0x36
        /*0056*/ 	.short	(.L_83 - .L_82)
.L_82:
        /*0058*/ 	.word	0x00000008
.L_83:


//--------------------- .nv.callgraph             --------------------------
	.section	.nv.callgraph,"",@"SHT_CUDA_CALLGRAPH"
	.align	4
	.sectionentsize	8
	.align		4
        /*0000*/ 	.word	0x00000000
	.align		4
        /*0004*/ 	.word	0xffffffff
	.align		4
        /*0008*/ 	.word	0x00000000
	.align		4
        /*000c*/ 	.word	0xfffffffe
	.align		4
        /*0010*/ 	.word	0x00000000
	.align		4
        /*0014*/ 	.word	0xfffffffd
	.align		4
        /*0018*/ 	.word	0x00000000
	.align		4
        /*001c*/ 	.word	0xfffffffc


//--------------------- .nv.constant4             --------------------------
	.section	.nv.constant4,"a",@progbits
	.align	8
	.align		8
.nv.constant4:
        /*0000*/ 	.dword	precalc_xorwow_matrix
	.align		8
        /*0008*/ 	.dword	precalc_xorwow_offset_matrix
	.align		8
        /*0010*/ 	.dword	mrg32k3aM1
	.align		8
        /*0018*/ 	.dword	mrg32k3aM2
	.align		8
        /*0020*/ 	.dword	mrg32k3aM1SubSeq
	.align		8
        /*0028*/ 	.dword	mrg32k3aM2SubSeq
	.align		8
        /*0030*/ 	.dword	mrg32k3aM1Seq
	.align		8
        /*0038*/ 	.dword	mrg32k3aM2Seq
	.align		8
        /*0040*/ 	.dword	_ZN34_INTERNAL_f520f723_4_k_cu_af4d863b4cuda3std3__45__cpo5beginE
	.align		8
        /*0048*/ 	.dword	_ZN34_INTERNAL_f520f723_4_k_cu_af4d863b4cuda3std3__45__cpo3endE
	.align		8
        /*0050*/ 	.dword	_ZN34_INTERNAL_f520f723_4_k_cu_af4d863b4cuda3std3__45__cpo6cbeginE
	.align		8
        /*0058*/ 	.dword	_ZN34_INTERNAL_f520f723_4_k_cu_af4d863b4cuda3std3__45__cpo4cendE
	.align		8
        /*0060*/ 	.dword	_ZN34_INTERNAL_f520f723_4_k_cu_af4d863b4cuda3std3__45__cpo6rbeginE
	.align		8
        /*0068*/ 	.dword	_ZN34_INTERNAL_f520f723_4_k_cu_af4d863b4cuda3std3__45__cpo4rendE
	.align		8
        /*0070*/ 	.dword	_ZN34_INTERNAL_f520f723_4_k_cu_af4d863b4cuda3std3__45__cpo7crbeginE
	.align		8
        /*0078*/ 	.dword	_ZN34_INTERNAL_f520f723_4_k_cu_af4d863b4cuda3std3__45__cpo5crendE
	.align		8
        /*0080*/ 	.dword	_ZN34_INTERNAL_f520f723_4_k_cu_af4d863b4cuda3std3__436_GLOBAL__N__f520f723_4_k_cu_af4d863b6ignoreE
	.align		8
        /*0088*/ 	.dword	_ZN34_INTERNAL_f520f723_4_k_cu_af4d863b4cuda3std3__419piecewise_constructE
	.align		8
        /*0090*/ 	.dword	_ZN34_INTERNAL_f520f723_4_k_cu_af4d863b4cuda3std3__48in_placeE
	.align		8
        /*0098*/ 	.dword	_ZN34_INTERNAL_f520f723_4_k_cu_af4d863b4cuda3std3__420unreachable_sentinelE
	.align		8
        /*00a0*/ 	.dword	_ZN34_INTERNAL_f520f723_4_k_cu_af4d863b4cuda3std3__47nulloptE
	.align		8
        /*00a8*/ 	.dword	_ZN34_INTERNAL_f520f723_4_k_cu_af4d863b4cuda3std3__48unexpectE
	.align		8
        /*00b0*/ 	.dword	_ZN34_INTERNAL_f520f723_4_k_cu_af4d863b4cuda3std6ranges3__45__cpo4swapE
	.align		8
        /*00b8*/ 	.dword	_ZN34_INTERNAL_f520f723_4_k_cu_af4d863b4cuda3std6ranges3__45__cpo9iter_moveE
	.align		8
        /*00c0*/ 	.dword	_ZN34_INTERNAL_f520f723_4_k_cu_af4d863b4cuda3std6ranges3__45__cpo5beginE
	.align		8
        /*00c8*/ 	.dword	_ZN34_INTERNAL_f520f723_4_k_cu_af4d863b4cuda3std6ranges3__45__cpo3endE
	.align		8
        /*00d0*/ 	.dword	_ZN34_INTERNAL_f520f723_4_k_cu_af4d863b4cuda3std6ranges3__45__cpo6cbeginE
	.align		8
        /*00d8*/ 	.dword	_ZN34_INTERNAL_f520f723_4_k_cu_af4d863b4cuda3std6ranges3__45__cpo4cendE
	.align		8
        /*00e0*/ 	.dword	_ZN34_INTERNAL_f520f723_4_k_cu_af4d863b4cuda3std6ranges3__45__cpo7advanceE
	.align		8
        /*00e8*/ 	.dword	_ZN34_INTERNAL_f520f723_4_k_cu_af4d863b4cuda3std6ranges3__45__cpo9iter_swapE
	.align		8
        /*00f0*/ 	.dword	_ZN34_INTERNAL_f520f723_4_k_cu_af4d863b4cuda3std6ranges3__45__cpo4nextE
	.align		8
        /*00f8*/ 	.dword	_ZN34_INTERNAL_f520f723_4_k_cu_af4d863b4cuda3std6ranges3__45__cpo4prevE
	.align		8
        /*0100*/ 	.dword	_ZN34_INTERNAL_f520f723_4_k_cu_af4d863b4cuda3std6ranges3__45__cpo4dataE
	.align		8
        /*0108*/ 	.dword	_ZN34_INTERNAL_f520f723_4_k_cu_af4d863b4cuda3std6ranges3__45__cpo5cdataE
	.align		8
        /*0110*/ 	.dword	_ZN34_INTERNAL_f520f723_4_k_cu_af4d863b4cuda3std6ranges3__45__cpo4sizeE
	.align		8
        /*0118*/ 	.dword	_ZN34_INTERNAL_f520f723_4_k_cu_af4d863b4cuda3std6ranges3__45__cpo5ssizeE
	.align		8
        /*0120*/ 	.dword	_ZN34_INTERNAL_f520f723_4_k_cu_af4d863b4cuda3std6ranges3__45__cpo8distanceE
	.align		8
        /*0128*/ 	.dword	_ZN34_INTERNAL_f520f723_4_k_cu_af4d863b6thrust24THRUST_300001_SM_1000_NS8cuda_cub3parE
	.align		8
        /*0130*/ 	.dword	_ZN34_INTERNAL_f520f723_4_k_cu_af4d863b6thrust24THRUST_300001_SM_1000_NS8cuda_cub10par_nosyncE
	.align		8
        /*0138*/ 	.dword	_ZN34_INTERNAL_f520f723_4_k_cu_af4d863b6thrust24THRUST_300001_SM_1000_NS6system6detail10sequential3seqE
	.align		8
        /*0140*/ 	.dword	_ZN34_INTERNAL_f520f723_4_k_cu_af4d863b6thrust24THRUST_300001_SM_1000_NS6system3cpp3parE
	.align		8
        /*0148*/ 	.dword	_ZN34_INTERNAL_f520f723_4_k_cu_af4d863b6thrust24THRUST_300001_SM_1000_NS12placeholders2_1E
	.align		8
        /*0150*/ 	.dword	_ZN34_INTERNAL_f520f723_4_k_cu_af4d863b6thrust24THRUST_300001_SM_1000_NS12placeholders2_2E
	.align		8
        /*0158*/ 	.dword	_ZN34_INTERNAL_f520f723_4_k_cu_af4d863b6thrust24THRUST_300001_SM_1000_NS12placeholders2_3E
	.align		8
        /*0160*/ 	.dword	_ZN34_INTERNAL_f520f723_4_k_cu_af4d863b6thrust24THRUST_300001_SM_1000_NS12placeholders2_4E
	.align		8
        /*0168*/ 	.dword	_ZN34_INTERNAL_f520f723_4_k_cu_af4d863b6thrust24THRUST_300001_SM_1000_NS12placeholders2_5E
	.align		8
        /*0170*/ 	.dword	_ZN34_INTERNAL_f520f723_4_k_cu_af4d863b6thrust24THRUST_300001_SM_1000_NS12placeholders2_6E
	.align		8
        /*0178*/ 	.dword	_ZN34_INTERNAL_f520f723_4_k_cu_af4d863b6thrust24THRUST_300001_SM_1000_NS12placeholders2_7E
	.align		8
        /*0180*/ 	.dword	_ZN34_INTERNAL_f520f723_4_k_cu_af4d863b6thrust24THRUST_300001_SM_1000_NS12placeholders2_8E
	.align		8
        /*0188*/ 	.dword	_ZN34_INTERNAL_f520f723_4_k_cu_af4d863b6thrust24THRUST_300001_SM_1000_NS12placeholders2_9E
	.align		8
        /*0190*/ 	.dword	_ZN34_INTERNAL_f520f723_4_k_cu_af4d863b6thrust24THRUST_300001_SM_1000_NS12placeholders3_10E
	.align		8
        /*0198*/ 	.dword	_ZN34_INTERNAL_f520f723_4_k_cu_af4d863b6thrust24THRUST_300001_SM_1000_NS3seqE
	.align		8
        /*01a0*/ 	.dword	_ZN34_INTERNAL_f520f723_4_k_cu_af4d863b6thrust24THRUST_300001_SM_1000_NS6deviceE


//--------------------- .nv.constant3             --------------------------
	.section	.nv.constant3,"a",@progbits
	.align	8
.nv.constant3:
	.type		__cr_lgamma_table,@object
	.size		__cr_lgamma_table,(.L_8 - __cr_lgamma_table)
__cr_lgamma_table:
        /*0000*/ 	.byte	0x00, 0x00, 0x00, 0x00, 0x00, 0x00, 0x00, 0x00, 0x00, 0x00, 0x00, 0x00, 0x00, 0x00, 0x00, 0x00
        /*0010*/ 	.byte	0xef, 0x39, 0xfa, 0xfe, 0x42, 0x2e, 0xe6, 0x3f, 0x02, 0x20, 0x2a, 0xfa, 0x0b, 0xab, 0xfc, 0x3f
        /*0020*/ 	.byte	0xf9, 0x2c, 0x92, 0x7c, 0xa7, 0x6c, 0x09, 0x40, 0xc9, 0x79, 0x44, 0x3c, 0x64, 0x26, 0x13, 0x40
        /*0030*/ 	.byte	0xca, 0x01, 0xcf, 0x3a, 0x27, 0x51, 0x1a, 0x40, 0x30, 0xcc, 0x2d, 0xf3, 0xe1, 0x0c, 0x21, 0x40
        /*0040*/ 	.byte	0x0d, 0xb7, 0xfc, 0x82, 0x8e, 0x35, 0x25, 0x40
.L_8:


//--------------------- .text._ZN3cub18CUB_300001_SM_10006detail11EmptyKernelIvEEvv --------------------------
	.section	.text._ZN3cub18CUB_300001_SM_10006detail11EmptyKernelIvEEvv,"ax",@progbits
	.align	128
        .global         _ZN3cub18CUB_300001_SM_10006detail11EmptyKernelIvEEvv
        .type           _ZN3cub18CUB_300001_SM_10006detail11EmptyKernelIvEEvv,@function
        .size           _ZN3cub18CUB_300001_SM_10006detail11EmptyKernelIvEEvv,(.L_x_8 - _ZN3cub18CUB_300001_SM_10006detail11EmptyKernelIvEEvv)
        .other          _ZN3cub18CUB_300001_SM_10006detail11EmptyKernelIvEEvv,@"STO_CUDA_ENTRY STV_DEFAULT"
_ZN3cub18CUB_300001_SM_10006detail11EmptyKernelIvEEvv:
.text._ZN3cub18CUB_300001_SM_10006detail11EmptyKernelIvEEvv:
[----:B------:R-:W-:Y:S01]  /*0000*/  LDC R1, c[0x0][0x37c] ;  /* 0x0000df00ff017b82 */ /* 0x000fe20000000800 */
[----:B------:R-:W-:Y:S05]  /*0010*/  EXIT ;  /* 0x000000000000794d */ /* 0x000fea0003800000 */
.L_x_0:
[----:B------:R-:W-:-:S00]  /*0020*/  BRA `(.L_x_0) ;  /* 0xfffffffc00fc7947 */ /* 0x000fc0000383ffff */
[----:B------:R-:W-:-:S00]  /*0030*/  NOP ;  /* 0x0000000000007918 */ /* 0x000fc00000000000 */
        /* <DEDUP_REMOVED lines=12> */
.L_x_8:


//--------------------- .text._Z12matavgKernelPii --------------------------
	.section	.text._Z12matavgKernelPii,"ax",@progbits
	.align	128
        .global         _Z12matavgKernelPii
        .type           _Z12matavgKernelPii,@function
        .size           _Z12matavgKernelPii,(.L_x_9 - _Z12matavgKernelPii)
        .other          _Z12matavgKernelPii,@"STO_CUDA_ENTRY STV_DEFAULT"
_Z12matavgKernelPii:
.text._Z12matavgKernelPii:
[----:B------:R-:W-:Y:S08]  /*0000*/  LDC R1, c[0x0][0x37c] ;  /* 0x0000df00ff017b82 */ /* 0x000ff00000000800 */
[----:B------:R-:W0:Y:S02]  /*0010*/  LDC R3, c[0x0][0x388] ;  /* 0x0000e200ff037b82 */ /* 0x000e240000000800 */
[----:B0-----:R-:W-:-:S13]  /*0020*/  ISETP.GE.AND P0, PT, R3, 0x2, PT ;  /* 0x000000020300780c */ /* 0x001fda0003f06270 */
[----:B------:R-:W-:Y:S05]  /*0030*/  @!P0 EXIT ;  /* 0x000000000000894d */ /* 0x000fea0003800000 */
[C---:B------:R-:W-:Y:S01]  /*0040*/  VIADD R12, R3.reuse, 0x7 ;  /* 0x00000007030c7836 */ /* 0x040fe20000000000 */
[----:B------:R-:W0:Y:S01]  /*0050*/  LDCU.64 UR6, c[0x0][0x380] ;  /* 0x00007000ff0677ac */ /* 0x000e220008000a00 */
[C---:B------:R-:W-:Y:S02]  /*0060*/  VIADD R2, R3.reuse, 0xfffffffe ;  /* 0xfffffffe03027836 */ /* 0x040fe40000000000 */
[----:B------:R-:W-:Y:S01]  /*0070*/  VIADD R13, R3, 0x3 ;  /* 0x00000003030d7836 */ /* 0x000fe20000000000 */
[----:B------:R-:W-:Y:S01]  /*0080*/  LOP3.LUT R0, R12, 0x7, RZ, 0xc0, !PT ;  /* 0x000000070c007812 */ /* 0x000fe200078ec0ff */
[----:B------:R-:W1:Y:S01]  /*0090*/  LDCU.64 UR8, c[0x0][0x358] ;  /* 0x00006b00ff0877ac */ /* 0x000e620008000a00 */
[----:B------:R-:W-:Y:S02]  /*00a0*/  ISETP.GE.U32.AND P0, PT, R2, 0x7, PT ;  /* 0x000000070200780c */ /* 0x000fe40003f06070 */
[----:B------:R-:W-:Y:S01]  /*00b0*/  LOP3.LUT R4, R13, 0x3, RZ, 0xc0, !PT ;  /* 0x000000030d047812 */ /* 0x000fe200078ec0ff */
[----:B------:R-:W-:Y:S01]  /*00c0*/  VIADD R2, R0, 0xffffffff ;  /* 0xffffffff00027836 */ /* 0x000fe20000000000 */
[----:B------:R-:W-:Y:S01]  /*00d0*/  IADD3 R0, PT, PT, R3, -0x1, RZ ;  /* 0xffffffff03007810 */ /* 0x000fe20007ffe0ff */
[----:B------:R-:W-:Y:S01]  /*00e0*/  UMOV UR4, URZ ;  /* 0x000000ff00047c82 */ /* 0x000fe20008000000 */
[----:B------:R-:W-:-:S02]  /*00f0*/  ISETP.NE.AND P1, PT, R4, 0x1, PT ;  /* 0x000000010400780c */ /* 0x000fc40003f25270 */
[----:B------:R-:W-:Y:S02]  /*0100*/  ISETP.GE.U32.AND P2, PT, R2, 0x3, PT ;  /* 0x000000030200780c */ /* 0x000fe40003f46070 */
[----:B------:R-:W-:Y:S01]  /*0110*/  LOP3.LUT R2, R0, 0xfffffff8, RZ, 0xc0, !PT ;  /* 0xfffffff800027812 */ /* 0x000fe200078ec0ff */
[----:B0-----:R-:W-:-:S04]  /*0120*/  UIADD3 UR5, UP0, UPT, UR6, 0x10, URZ ;  /* 0x0000001006057890 */ /* 0x001fc8000ff1e0ff */
[----:B------:R-:W-:Y:S01]  /*0130*/  IMAD.MOV R2, RZ, RZ, -R2 ;  /* 0x000000ffff027224 */ /* 0x000fe200078e0a02 */
[----:B------:R-:W-:-:S12]  /*0140*/  UIADD3.X UR6, UPT, UPT, URZ, UR7, URZ, UP0, !UPT ;  /* 0x00000007ff067290 */ /* 0x000fd800087fe4ff */
.L_x_6:
[----:B0-----:R-:W0:Y:S01]  /*0150*/  LDCU UR7, c[0x0][0x388] ;  /* 0x00007100ff0777ac */ /* 0x001e220008000800 */
[----:B--2---:R-:W-:Y:S01]  /*0160*/  IMAD.MOV.U32 R3, RZ, RZ, 0x1 ;  /* 0x00000001ff037424 */ /* 0x004fe200078e00ff */
[----:B------:R-:W-:-:S04]  /*0170*/  UIADD3 UR4, UPT, UPT, UR4, 0x1, URZ ;  /* 0x0000000104047890 */ /* 0x000fc8000fffe0ff */
[----:B0-----:R-:W-:Y:S01]  /*0180*/  UISETP.NE.AND UP0, UPT, UR4, UR7, UPT ;  /* 0x000000070400728c */ /* 0x001fe2000bf05270 */
[----:B---3--:R-:W-:Y:S10]  /*0190*/  @!P0 BRA `(.L_x_1) ;  /* 0x0000000000d48947 */ /* 0x008ff40003800000 */
[----:B------:R-:W-:Y:S01]  /*01a0*/  IMAD.MOV.U32 R3, RZ, RZ, RZ ;  /* 0x000000ffff037224 */ /* 0x000fe200078e00ff */
[----:B------:R-:W-:Y:S01]  /*01b0*/  MOV R7, UR5 ;  /* 0x0000000500077c02 */ /* 0x000fe20008000f00 */
[----:B------:R-:W-:Y:S02]  /*01c0*/  IMAD.U32 R8, RZ, RZ, UR6 ;  /* 0x00000006ff087e24 */ /* 0x000fe4000f8e00ff */
[----:B------:R-:W-:-:S07]  /*01d0*/  IMAD.MOV.U32 R6, RZ, RZ, R2 ;  /* 0x000000ffff067224 */ /* 0x000fce00078e0002 */
.L_x_2:
[----:B------:R-:W-:Y:S01]  /*01e0*/  IMAD.MOV.U32 R4, RZ, RZ, R7 ;  /* 0x000000ffff047224 */ /* 0x000fe200078e0007 */
[----:B------:R-:W-:-:S05]  /*01f0*/  MOV R5, R8 ;  /* 0x0000000800057202 */ /* 0x000fca0000000f00 */
[----:B-1----:R-:W2:Y:S04]  /*0200*/  LDG.E R7, desc[UR8][R4.64+-0xc] ;  /* 0xfffff40804077981 */ /* 0x002ea8000c1e1900 */
[----:B------:R-:W2:Y:S04]  /*0210*/  LDG.E R8, desc[UR8][R4.64+-0x10] ;  /* 0xfffff00804087981 */ /* 0x000ea8000c1e1900 */
[----:B------:R-:W3:Y:S04]  /*0220*/  LDG.E R9, desc[UR8][R4.64+-0x8] ;  /* 0xfffff80804097981 */ /* 0x000ee8000c1e1900 */
[----:B------:R-:W4:Y:S04]  /*0230*/  LDG.E R11, desc[UR8][R4.64+-0x4] ;  /* 0xfffffc08040b7981 */ /* 0x000f28000c1e1900 */
[----:B------:R-:W5:Y:S04]  /*0240*/  LDG.E R15, desc[UR8][R4.64] ;  /* 0x00000008040f7981 */ /* 0x000f68000c1e1900 */
[----:B------:R-:W5:Y:S04]  /*0250*/  LDG.E R17, desc[UR8][R4.64+0x4] ;  /* 0x0000040804117981 */ /* 0x000f68000c1e1900 */
[----:B------:R-:W5:Y:S04]  /*0260*/  LDG.E R19, desc[UR8][R4.64+0x8] ;  /* 0x0000080804137981 */ /* 0x000f68000c1e1900 */
[----:B------:R-:W5:Y:S04]  /*0270*/  LDG.E R21, desc[UR8][R4.64+0xc] ;  /* 0x00000c0804157981 */ /* 0x000f68000c1e1900 */
[----:B------:R-:W5:Y:S01]  /*0280*/  LDG.E R10, desc[UR8][R4.64+0x10] ;  /* 0x00001008040a7981 */ /* 0x000f62000c1e1900 */
[----:B------:R-:W-:Y:S01]  /*0290*/  IADD3 R6, PT, PT, R6, 0x8, RZ ;  /* 0x0000000806067810 */ /* 0x000fe20007ffe0ff */
[----:B------:R-:W-:Y:S01]  /*02a0*/  VIADD R3, R3, 0x8 ;  /* 0x0000000803037836 */ /* 0x000fe20000000000 */
[----:B--2---:R-:W-:-:S13]  /*02b0*/  ISETP.GE.AND P3, PT, R7, R8, PT ;  /* 0x000000080700720c */ /* 0x004fda0003f66270 */
[----:B------:R0:W-:Y:S04]  /*02c0*/  @!P3 STG.E desc[UR8][R4.64+-0x10], R7 ;  /* 0xfffff0070400b986 */ /* 0x0001e8000c101908 */
[----:B------:R-:W-:Y:S01]  /*02d0*/  @!P3 STG.E desc[UR8][R4.64+-0xc], R8 ;  /* 0xfffff4080400b986 */ /* 0x000fe2000c101908 */
[----:B0-----:R-:W-:-:S05]  /*02e0*/  @!P3 IMAD.MOV.U32 R7, RZ, RZ, R8 ;  /* 0x000000ffff07b224 */ /* 0x001fca00078e0008 */
[----:B---3--:R-:W-:-:S13]  /*02f0*/  ISETP.GE.AND P4, PT, R9, R7, PT ;  /* 0x000000070900720c */ /* 0x008fda0003f86270 */
[----:B------:R0:W-:Y:S04]  /*0300*/  @!P4 STG.E desc[UR8][R4.64+-0xc], R9 ;  /* 0xfffff4090400c986 */ /* 0x0001e8000c101908 */
[----:B------:R-:W-:Y:S01]  /*0310*/  @!P4 STG.E desc[UR8][R4.64+-0x8], R7 ;  /* 0xfffff8070400c986 */ /* 0x000fe2000c101908 */
[----:B0-----:R-:W-:-:S05]  /*0320*/  @!P4 IMAD.MOV.U32 R9, RZ, RZ, R7 ;  /* 0x000000ffff09c224 */ /* 0x001fca00078e0007 */
[----:B----4-:R-:W-:-:S13]  /*0330*/  ISETP.GE.AND P3, PT, R11, R9, PT ;  /* 0x000000090b00720c */ /* 0x010fda0003f66270 */
[----:B------:R0:W-:Y:S04]  /*0340*/  @!P3 STG.E desc[UR8][R4.64+-0x8], R11 ;  /* 0xfffff80b0400b986 */ /* 0x0001e8000c101908 */
[----:B------:R-:W-:Y:S01]  /*0350*/  @!P3 STG.E desc[UR8][R4.64+-0x4], R9 ;  /* 0xfffffc090400b986 */ /* 0x000fe2000c101908 */
[----:B0-----:R-:W-:-:S05]  /*0360*/  @!P3 IMAD.MOV.U32 R11, RZ, RZ, R9 ;  /* 0x000000ffff0bb224 */ /* 0x001fca00078e0009 */
[----:B-----5:R-:W-:-:S13]  /*0370*/  ISETP.GE.AND P4, PT, R15, R11, PT ;  /* 0x0000000b0f00720c */ /* 0x020fda0003f86270 */
[----:B------:R0:W-:Y:S04]  /*0380*/  @!P4 STG.E desc[UR8][R4.64+-0x4], R15 ;  /* 0xfffffc0f0400c986 */ /* 0x0001e8000c101908 */
[----:B------:R-:W-:Y:S01]  /*0390*/  @!P4 STG.E desc[UR8][R4.64], R11 ;  /* 0x0000000b0400c986 */ /* 0x000fe2000c101908 */
[----:B0-----:R-:W-:-:S04]  /*03a0*/  @!P4 MOV R15, R11 ;  /* 0x0000000b000fc202 */ /* 0x001fc80000000f00 */
[----:B------:R-:W-:-:S13]  /*03b0*/  ISETP.GE.AND P3, PT, R17, R15, PT ;  /* 0x0000000f1100720c */ /* 0x000fda0003f66270 */
[----:B------:R0:W-:Y:S04]  /*03c0*/  @!P3 STG.E desc[UR8][R4.64], R17 ;  /* 0x000000110400b986 */ /* 0x0001e8000c101908 */
[----:B------:R-:W-:Y:S01]  /*03d0*/  @!P3 STG.E desc[UR8][R4.64+0x4], R15 ;  /* 0x0000040f0400b986 */ /* 0x000fe2000c101908 */
[----:B0-----:R-:W-:-:S05]  /*03e0*/  @!P3 IMAD.MOV.U32 R17, RZ, RZ, R15 ;  /* 0x000000ffff11b224 */ /* 0x001fca00078e000f */
[----:B------:R-:W-:-:S13]  /*03f0*/  ISETP.GE.AND P4, PT, R19, R17, PT ;  /* 0x000000111300720c */ /* 0x000fda0003f86270 */
[----:B------:R0:W-:Y:S04]  /*0400*/  @!P4 STG.E desc[UR8][R4.64+0x4], R19 ;  /* 0x000004130400c986 */ /* 0x0001e8000c101908 */
[----:B------:R-:W-:Y:S01]  /*0410*/  @!P4 STG.E desc[UR8][R4.64+0x8], R17 ;  /* 0x000008110400c986 */ /* 0x000fe2000c101908 */
[----:B0-----:R-:W-:-:S05]  /*0420*/  @!P4 IMAD.MOV.U32 R19, RZ, RZ, R17 ;  /* 0x000000ffff13c224 */ /* 0x001fca00078e0011 */
[----:B------:R-:W-:-:S13]  /*0430*/  ISETP.GE.AND P3, PT, R21, R19, PT ;  /* 0x000000131500720c */ /* 0x000fda0003f66270 */
[----:B------:R0:W-:Y:S04]  /*0440*/  @!P3 STG.E desc[UR8][R4.64+0x8], R21 ;  /* 0x000008150400b986 */ /* 0x0001e8000c101908 */
[----:B------:R2:W-:Y:S01]  /*0450*/  @!P3 STG.E desc[UR8][R4.64+0xc], R19 ;  /* 0x00000c130400b986 */ /* 0x0005e2000c101908 */
[----:B0-----:R-:W-:Y:S01]  /*0460*/  @!P3 IMAD.MOV.U32 R21, RZ, RZ, R19 ;  /* 0x000000ffff15b224 */ /* 0x001fe200078e0013 */
[----:B------:R-:W-:-:S04]  /*0470*/  IADD3 R7, P3, PT, R4, 0x20, RZ ;  /* 0x0000002004077810 */ /* 0x000fc80007f7e0ff */
[----:B------:R-:W-:Y:S01]  /*0480*/  ISETP.GE.AND P4, PT, R10, R21, PT ;  /* 0x000000150a00720c */ /* 0x000fe20003f86270 */
[----:B------:R-:W-:-:S12]  /*0490*/  IMAD.X R8, RZ, RZ, R5, P3 ;  /* 0x000000ffff087224 */ /* 0x000fd800018e0605 */
[----:B------:R2:W-:Y:S04]  /*04a0*/  @!P4 STG.E desc[UR8][R4.64+0xc], R10 ;  /* 0x00000c0a0400c986 */ /* 0x0005e8000c101908 */
[----:B------:R2:W-:Y:S01]  /*04b0*/  @!P4 STG.E desc[UR8][R4.64+0x10], R21 ;  /* 0x000010150400c986 */ /* 0x0005e2000c101908 */
[----:B------:R-:W-:-:S13]  /*04c0*/  ISETP.NE.AND P4, PT, R6, RZ, PT ;  /* 0x000000ff0600720c */ /* 0x000fda0003f85270 */
[----:B--2---:R-:W-:Y:S05]  /*04d0*/  @P4 BRA `(.L_x_2) ;  /* 0xfffffffc00404947 */ /* 0x004fea000383ffff */
[----:B------:R-:W-:-:S07]  /*04e0*/  VIADD R3, R3, 0x1 ;  /* 0x0000000103037836 */ /* 0x000fce0000000000 */
.L_x_1:
[----:B------:R-:W-:-:S13]  /*04f0*/  LOP3.LUT P3, RZ, R0, 0x7, RZ, 0xc0, !PT ;  /* 0x0000000700ff7812 */ /* 0x000fda000786c0ff */
[----:B------:R-:W-:Y:S05]  /*0500*/  @!P3 BRA `(.L_x_3) ;  /* 0x0000000000e0b947 */ /* 0x000fea0003800000 */
[----:B------:R-:W-:Y:S01]  /*0510*/  LOP3.LUT P3, RZ, R12, 0x3, RZ, 0xc0, !PT ;  /* 0x000000030cff7812 */ /* 0x000fe2000786c0ff */
[----:B------:R-:W-:-:S12]  /*0520*/  @!P2 BRA `(.L_x_4) ;  /* 0x000000000070a947 */ /* 0x000fd80003800000 */
[----:B------:R-:W0:Y:S02]  /*0530*/  LDC.64 R8, c[0x0][0x380] ;  /* 0x0000e000ff087b82 */ /* 0x000e240000000a00 */
[----:B0-----:R-:W-:-:S04]  /*0540*/  IMAD.WIDE.U32 R6, R3, 0x4, R8 ;  /* 0x0000000403067825 */ /* 0x001fc800078e0008 */
[C---:B------:R-:W-:Y:S01]  /*0550*/  IMAD.WIDE R4, R3.reuse, 0x4, R8 ;  /* 0x0000000403047825 */ /* 0x040fe200078e0208 */
[----:B-1----:R-:W2:Y:S04]  /*0560*/  LDG.E R15, desc[UR8][R6.64] ;  /* 0x00000008060f7981 */ /* 0x002ea8000c1e1900 */
[----:B------:R-:W2:Y:S01]  /*0570*/  LDG.E R14, desc[UR8][R4.64+-0x4] ;  /* 0xfffffc08040e7981 */ /* 0x000ea2000c1e1900 */
[----:B------:R-:W-:-:S05]  /*0580*/  IADD3 R11, PT, PT, R3, 0x1, RZ ;  /* 0x00000001030b7810 */ /* 0x000fca0007ffe0ff */
[----:B------:R-:W-:Y:S01]  /*0590*/  IMAD.WIDE.U32 R10, R11, 0x4, R8 ;  /* 0x000000040b0a7825 */ /* 0x000fe200078e0008 */
[----:B--2---:R-:W-:-:S13]  /*05a0*/  ISETP.GE.AND P4, PT, R15, R14, PT ;  /* 0x0000000e0f00720c */ /* 0x004fda0003f86270 */
[----:B------:R0:W-:Y:S04]  /*05b0*/  @!P4 STG.E desc[UR8][R4.64+-0x4], R15 ;  /* 0xfffffc0f0400c986 */ /* 0x0001e8000c101908 */
[----:B------:R1:W-:Y:S04]  /*05c0*/  @!P4 STG.E desc[UR8][R6.64], R14 ;  /* 0x0000000e0600c986 */ /* 0x0003e8000c101908 */
[----:B------:R-:W2:Y:S01]  /*05d0*/  LDG.E R16, desc[UR8][R10.64] ;  /* 0x000000080a107981 */ /* 0x000ea2000c1e1900 */
[----:B------:R-:W-:Y:S02]  /*05e0*/  VIADD R17, R3, 0x2 ;  /* 0x0000000203117836 */ /* 0x000fe40000000000 */
[----:B0-----:R-:W-:-:S02]  /*05f0*/  @!P4 IMAD.MOV.U32 R15, RZ, RZ, R14 ;  /* 0x000000ffff0fc224 */ /* 0x001fc400078e000e */
[----:B------:R-:W-:-:S03]  /*0600*/  IMAD.WIDE.U32 R8, R17, 0x4, R8 ;  /* 0x0000000411087825 */ /* 0x000fc600078e0008 */
[----:B--2---:R-:W-:-:S13]  /*0610*/  ISETP.GE.AND P4, PT, R16, R15, PT ;  /* 0x0000000f1000720c */ /* 0x004fda0003f86270 */
[----:B------:R0:W-:Y:S04]  /*0620*/  @!P4 STG.E desc[UR8][R4.64], R16 ;  /* 0x000000100400c986 */ /* 0x0001e8000c101908 */
[----:B------:R0:W-:Y:S04]  /*0630*/  @!P4 STG.E desc[UR8][R10.64], R15 ;  /* 0x0000000f0a00c986 */ /* 0x0001e8000c101908 */
[----:B------:R-:W2:Y:S04]  /*0640*/  LDG.E R17, desc[UR8][R8.64] ;  /* 0x0000000808117981 */ /* 0x000ea8000c1e1900 */
[----:B------:R-:W2:Y:S02]  /*0650*/  LDG.E R18, desc[UR8][R4.64+0x4] ;  /* 0x0000040804127981 */ /* 0x000ea4000c1e1900 */
[----:B--2---:R-:W-:-:S13]  /*0660*/  ISETP.GE.AND P4, PT, R17, R18, PT ;  /* 0x000000121100720c */ /* 0x004fda0003f86270 */
[----:B------:R0:W-:Y:S04]  /*0670*/  @!P4 STG.E desc[UR8][R4.64+0x4], R17 ;  /* 0x000004110400c986 */ /* 0x0001e8000c101908 */
[----:B------:R0:W-:Y:S04]  /*0680*/  @!P4 STG.E desc[UR8][R8.64], R18 ;  /* 0x000000120800c986 */ /* 0x0001e8000c101908 */
[----:B------:R-:W2:Y:S04]  /*0690*/  LDG.E R19, desc[UR8][R6.64+0xc] ;  /* 0x00000c0806137981 */ /* 0x000ea8000c1e1900 */
[----:B-1----:R-:W2:Y:S01]  /*06a0*/  LDG.E R14, desc[UR8][R4.64+0x8] ;  /* 0x00000808040e7981 */ /* 0x002ea2000c1e1900 */
[----:B------:R-:W-:Y:S01]  /*06b0*/  VIADD R3, R3, 0x4 ;  /* 0x0000000403037836 */ /* 0x000fe20000000000 */
[----:B--2---:R-:W-:-:S13]  /*06c0*/  ISETP.GE.AND P4, PT, R19, R14, PT ;  /* 0x0000000e1300720c */ /* 0x004fda0003f86270 */
[----:B------:R0:W-:Y:S04]  /*06d0*/  @!P4 STG.E desc[UR8][R4.64+0x8], R19 ;  /* 0x000008130400c986 */ /* 0x0001e8000c101908 */
[----:B------:R0:W-:Y:S02]  /*06e0*/  @!P4 STG.E desc[UR8][R6.64+0xc], R14 ;  /* 0x00000c0e0600c986 */ /* 0x0001e4000c101908 */
.L_x_4:
[----:B------:R-:W-:Y:S05]  /*06f0*/  @!P3 BRA `(.L_x_3) ;  /* 0x000000000064b947 */ /* 0x000fea0003800000 */
[----:B------:R-:W-:Y:S01]  /*0700*/  LOP3.LUT P5, RZ, R13, 0x1, RZ, 0xc0, !PT ;  /* 0x000000010dff7812 */ /* 0x000fe200078ac0ff */
[----:B------:R-:W-:-:S12]  /*0710*/  @!P1 BRA `(.L_x_5) ;  /* 0x0000000000389947 */ /* 0x000fd80003800000 */
[----:B0-----:R-:W0:Y:S02]  /*0720*/  LDC.64 R4, c[0x0][0x380] ;  /* 0x0000e000ff047b82 */ /* 0x001e240000000a00 */
[----:B0-----:R-:W-:-:S04]  /*0730*/  IMAD.WIDE.U32 R6, R3, 0x4, R4 ;  /* 0x0000000403067825 */ /* 0x001fc800078e0004 */
[----:B------:R-:W-:Y:S01]  /*0740*/  IMAD.WIDE R4, R3, 0x4, R4 ;  /* 0x0000000403047825 */ /* 0x000fe200078e0204 */
[----:B-1----:R-:W2:Y:S04]  /*0750*/  LDG.E R9, desc[UR8][R6.64] ;  /* 0x0000000806097981 */ /* 0x002ea8000c1e1900 */
[----:B------:R-:W2:Y:S02]  /*0760*/  LDG.E R8, desc[UR8][R4.64+-0x4] ;  /* 0xfffffc0804087981 */ /* 0x000ea4000c1e1900 */
[----:B--2---:R-:W-:-:S13]  /*0770*/  ISETP.GE.AND P3, PT, R9, R8, PT ;  /* 0x000000080900720c */ /* 0x004fda0003f66270 */
[----:B------:R0:W-:Y:S04]  /*0780*/  @!P3 STG.E desc[UR8][R4.64+-0x4], R9 ;  /* 0xfffffc090400b986 */ /* 0x0001e8000c101908 */
[----:B------:R-:W2:Y:S01]  /*0790*/  LDG.E R10, desc[UR8][R6.64+0x4] ;  /* 0x00000408060a7981 */ /* 0x000ea2000c1e1900 */
[----:B------:R-:W-:-:S03]  /*07a0*/  VIADD R3, R3, 0x2 ;  /* 0x0000000203037836 */ /* 0x000fc60000000000 */
[----:B------:R3:W-:Y:S01]  /*07b0*/  @!P3 STG.E desc[UR8][R6.64], R8 ;  /* 0x000000080600b986 */ /* 0x0007e2000c101908 */
[----:B0-----:R-:W-:-:S04]  /*07c0*/  @!P3 MOV R9, R8 ;  /* 0x000000080009b202 */ /* 0x001fc80000000f00 */
[----:B--2---:R-:W-:-:S13]  /*07d0*/  ISETP.GE.AND P4, PT, R10, R9, PT ;  /* 0x000000090a00720c */ /* 0x004fda0003f86270 */
[----:B------:R3:W-:Y:S04]  /*07e0*/  @!P4 STG.E desc[UR8][R4.64], R10 ;  /* 0x0000000a0400c986 */ /* 0x0007e8000c101908 */
[----:B------:R3:W-:Y:S02]  /*07f0*/  @!P4 STG.E desc[UR8][R6.64+0x4], R9 ;  /* 0x000004090600c986 */ /* 0x0007e4000c101908 */
.L_x_5:
[----:B------:R-:W-:Y:S05]  /*0800*/  @!P5 BRA `(.L_x_3) ;  /* 0x000000000020d947 */ /* 0x000fea0003800000 */
[----:B0--3--:R-:W0:Y:S02]  /*0810*/  LDC.64 R6, c[0x0][0x380] ;  /* 0x0000e000ff067b82 */ /* 0x009e240000000a00 */
[----:B0-----:R-:W-:-:S04]  /*0820*/  IMAD.WIDE.U32 R4, R3, 0x4, R6 ;  /* 0x0000000403047825 */ /* 0x001fc800078e0006 */
[----:B------:R-:W-:Y:S02]  /*0830*/  IMAD.WIDE R6, R3, 0x4, R6 ;  /* 0x0000000403067825 */ /* 0x000fe400078e0206 */
[----:B-1----:R-:W2:Y:S04]  /*0840*/  LDG.E R3, desc[UR8][R4.64] ;  /* 0x0000000804037981 */ /* 0x002ea8000c1e1900 */
[----:B------:R-:W2:Y:S02]  /*0850*/  LDG.E R8, desc[UR8][R6.64+-0x4] ;  /* 0xfffffc0806087981 */ /* 0x000ea4000c1e1900 */
[----:B--2---:R-:W-:-:S13]  /*0860*/  ISETP.GE.AND P3, PT, R3, R8, PT ;  /* 0x000000080300720c */ /* 0x004fda0003f66270 */
[----:B------:R2:W-:Y:S04]  /*0870*/  @!P3 STG.E desc[UR8][R6.64+-0x4], R3 ;  /* 0xfffffc030600b986 */ /* 0x0005e8000c101908 */
[----:B------:R2:W-:Y:S02]  /*0880*/  @!P3 STG.E desc[UR8][R4.64], R8 ;  /* 0x000000080400b986 */ /* 0x0005e4000c101908 */
.L_x_3:
[----:B------:R-:W-:Y:S05]  /*0890*/  BRA.U UP0, `(.L_x_6) ;  /* 0xfffffff9002c7547 */ /* 0x000fea000b83ffff */
[----:B-1----:R-:W-:Y:S05]  /*08a0*/  EXIT ;  /* 0x000000000000794d */ /* 0x002fea0003800000 */
.L_x_7:
        /* <DEDUP_REMOVED lines=13> */
.L_x_9:


//--------------------- .nv.global.init           --------------------------
	.section	.nv.global.init,"aw",@progbits
	.align	4
.nv.global.init:
	.type		mrg32k3aM1SubSeq,@object
	.size		mrg32k3aM1SubSeq,(mrg32k3aM2SubSeq - mrg32k3aM1SubSeq)
mrg32k3aM1SubSeq:
        /*0000*/ 	.byte	0x0b, 0xcc, 0xee, 0x04, 0x73, 0x29, 0x8b, 0x6f, 0xf6, 0x53, 0x03, 0xf6, 0x23, 0xf6, 0xea, 0xda
        /* <DEDUP_REMOVED lines=125> */
	.type		mrg32k3aM2SubSeq,@object
	.size		mrg32k3aM2SubSeq,(mrg32k3aM1 - mrg32k3aM2SubSeq)
mrg32k3aM2SubSeq:
        /* <DEDUP_REMOVED lines=126> */
	.type		mrg32k3aM1,@object
	.size		mrg32k3aM1,(mrg32k3aM1Seq - mrg32k3aM1)
mrg32k3aM1:
        /* <DEDUP_REMOVED lines=144> */
	.type		mrg32k3aM1Seq,@object
	.size		mrg32k3aM1Seq,(mrg32k3aM2 - mrg32k3aM1Seq)
mrg32k3aM1Seq:
        /* <DEDUP_REMOVED lines=144> */
	.type		mrg32k3aM2,@object
	.size		mrg32k3aM2,(mrg32k3aM2Seq - mrg32k3aM2)
mrg32k3aM2:
        /* <DEDUP_REMOVED lines=144> */
	.type		mrg32k3aM2Seq,@object
	.size		mrg32k3aM2Seq,(precalc_xorwow_matrix - mrg32k3aM2Seq)
mrg32k3aM2Seq:
        /* <DEDUP_REMOVED lines=144> */
	.type		precalc_xorwow_matrix,@object
	.size		precalc_xorwow_matrix,(precalc_xorwow_offset_matrix - precalc_xorwow_matrix)
precalc_xorwow_matrix:
        /* <DEDUP_REMOVED lines=6400> */
	.type		precalc_xorwow_offset_matrix,@object
	.size		precalc_xorwow_offset_matrix,(.L_1 - precalc_xorwow_offset_matrix)
precalc_xorwow_offset_matrix:
        /* <DEDUP_REMOVED lines=6400> */
.L_1:


//--------------------- .nv.shared.reserved.0     --------------------------
	.section	.nv.shared.reserved.0,"aw",@nobits
	.weak		__nv_reservedSMEM_offset_0_alias
	.size		__nv_reservedSMEM_offset_0_alias, 0, 64
	.other		__nv_reservedSMEM_offset_0_alias,@"STO_CUDA_RESERVED_SHARED STV_DEFAULT"
__nv_reservedSMEM_offset_0_alias:
	.zero		0
	.zero		64


//--------------------- .nv.global                --------------------------
	.section	.nv.global,"aw",@nobits
.nv.global:
	.type		_ZN34_INTERNAL_f520f723_4_k_cu_af4d863b6thrust24THRUST_300001_SM_1000_NS12placeholders2_8E,@object
	.size		_ZN34_INTERNAL_f520f723_4_k_cu_af4d863b6thrust24THRUST_300001_SM_1000_NS12placeholders2_8E,(_ZN34_INTERNAL_f520f723_4_k_cu_af4d863b4cuda3std3__436_GLOBAL__N__f520f723_4_k_cu_af4d863b6ignoreE - _ZN34_INTERNAL_f520f723_4_k_cu_af4d863b6thrust24THRUST_300001_SM_1000_NS12placeholders2_8E)
_ZN34_INTERNAL_f520f723_4_k_cu_af4d863b6thrust24THRUST_300001_SM_1000_NS12placeholders2_8E:
	.zero		1
	.type		_ZN34_INTERNAL_f520f723_4_k_cu_af4d863b4cuda3std3__436_GLOBAL__N__f520f723_4_k_cu_af4d863b6ignoreE,@object
	.size		_ZN34_INTERNAL_f520f723_4_k_cu_af4d863b4cuda3std3__436_GLOBAL__N__f520f723_4_k_cu_af4d863b6ignoreE,(_ZN34_INTERNAL_f520f723_4_k_cu_af4d863b4cuda3std6ranges3__45__cpo4dataE - _ZN34_INTERNAL_f520f723_4_k_cu_af4d863b4cuda3std3__436_GLOBAL__N__f520f723_4_k_cu_af4d863b6ignoreE)
_ZN34_INTERNAL_f520f723_4_k_cu_af4d863b4cuda3std3__436_GLOBAL__N__f520f723_4_k_cu_af4d863b6ignoreE:
	.zero		1
	.type		_ZN34_INTERNAL_f520f723_4_k_cu_af4d863b4cuda3std6ranges3__45__cpo4dataE,@object
	.size		_ZN34_INTERNAL_f520f723_4_k_cu_af4d863b4cuda3std6ranges3__45__cpo4dataE,(_ZN34_INTERNAL_f520f723_4_k_cu_af4d863b6thrust24THRUST_300001_SM_1000_NS6system3cpp3parE - _ZN34_INTERNAL_f520f723_4_k_cu_af4d863b4cuda3std6ranges3__45__cpo4dataE)
_ZN34_INTERNAL_f520f723_4_k_cu_af4d863b4cuda3std6ranges3__45__cpo4dataE:
	.zero		1
	.type		_ZN34_INTERNAL_f520f723_4_k_cu_af4d863b6thrust24THRUST_300001_SM_1000_NS6system3cpp3parE,@object
	.size		_ZN34_INTERNAL_f520f723_4_k_cu_af4d863b6thrust24THRUST_300001_SM_1000_NS6system3cpp3parE,(_ZN34_INTERNAL_f520f723_4_k_cu_af4d863b4cuda3std3__45__cpo5beginE - _ZN34_INTERNAL_f520f723_4_k_cu_af4d863b6thrust24THRUST_300001_SM_1000_NS6system3cpp3parE)
_ZN34_INTERNAL_f520f723_4_k_cu_af4d863b6thrust24THRUST_300001_SM_1000_NS6system3cpp3parE:
	.zero		1
	.type		_ZN34_INTERNAL_f520f723_4_k_cu_af4d863b4cuda3std3__45__cpo5beginE,@object
	.size		_ZN34_INTERNAL_f520f723_4_k_cu_af4d863b4cuda3std3__45__cpo5beginE,(_ZN34_INTERNAL_f520f723_4_k_cu_af4d863b4cuda3std6ranges3__45__cpo5beginE - _ZN34_INTERNAL_f520f723_4_k_cu_af4d863b4cuda3std3__45__cpo5beginE)
_ZN34_INTERNAL_f520f723_4_k_cu_af4d863b4cuda3std3__45__cpo5beginE:
	.zero		1
	.type		_ZN34_INTERNAL_f520f723_4_k_cu_af4d863b4cuda3std6ranges3__45__cpo5beginE,@object
	.size		_ZN34_INTERNAL_f520f723_4_k_cu_af4d863b4cuda3std6ranges3__45__cpo5beginE,(_ZN34_INTERNAL_f520f723_4_k_cu_af4d863b6thrust24THRUST_300001_SM_1000_NS6deviceE - _ZN34_INTERNAL_f520f723_4_k_cu_af4d863b4cuda3std6ranges3__45__cpo5beginE)
_ZN34_INTERNAL_f520f723_4_k_cu_af4d863b4cuda3std6ranges3__45__cpo5beginE:
	.zero		1
	.type		_ZN34_INTERNAL_f520f723_4_k_cu_af4d863b6thrust24THRUST_300001_SM_1000_NS6deviceE,@object
	.size		_ZN34_INTERNAL_f520f723_4_k_cu_af4d863b6thrust24THRUST_300001_SM_1000_NS6deviceE,(_ZN34_INTERNAL_f520f723_4_k_cu_af4d863b4cuda3std3__47nulloptE - _ZN34_INTERNAL_f520f723_4_k_cu_af4d863b6thrust24THRUST_300001_SM_1000_NS6deviceE)
_ZN34_INTERNAL_f520f723_4_k_cu_af4d863b6thrust24THRUST_300001_SM_1000_NS6deviceE:
	.zero		1
	.type		_ZN34_INTERNAL_f520f723_4_k_cu_af4d863b4cuda3std3__47nulloptE,@object
	.size		_ZN34_INTERNAL_f520f723_4_k_cu_af4d863b4cuda3std3__47nulloptE,(_ZN34_INTERNAL_f520f723_4_k_cu_af4d863b4cuda3std6ranges3__45__cpo8distanceE - _ZN34_INTERNAL_f520f723_4_k_cu_af4d863b4cuda3std3__47nulloptE)
_ZN34_INTERNAL_f520f723_4_k_cu_af4d863b4cuda3std3__47nulloptE:
	.zero		1
	.type		_ZN34_INTERNAL_f520f723_4_k_cu_af4d863b4cuda3std6ranges3__45__cpo8distanceE,@object
	.size		_ZN34_INTERNAL_f520f723_4_k_cu_af4d863b4cuda3std6ranges3__45__cpo8distanceE,(_ZN34_INTERNAL_f520f723_4_k_cu_af4d863b6thrust24THRUST_300001_SM_1000_NS12placeholders2_4E - _ZN34_INTERNAL_f520f723_4_k_cu_af4d863b4cuda3std6ranges3__45__cpo8distanceE)
_ZN34_INTERNAL_f520f723_4_k_cu_af4d863b4cuda3std6ranges3__45__cpo8distanceE:
	.zero		1
	.type		_ZN34_INTERNAL_f520f723_4_k_cu_af4d863b6thrust24THRUST_300001_SM_1000_NS12placeholders2_4E,@object
	.size		_ZN34_INTERNAL_f520f723_4_k_cu_af4d863b6thrust24THRUST_300001_SM_1000_NS12placeholders2_4E,(_ZN34_INTERNAL_f520f723_4_k_cu_af4d863b4cuda3std3__45__cpo6rbeginE - _ZN34_INTERNAL_f520f723_4_k_cu_af4d863b6thrust24THRUST_300001_SM_1000_NS12placeholders2_4E)
_ZN34_INTERNAL_f520f723_4_k_cu_af4d863b6thrust24THRUST_300001_SM_1000_NS12placeholders2_4E:
	.zero		1
	.type		_ZN34_INTERNAL_f520f723_4_k_cu_af4d863b4cuda3std3__45__cpo6rbeginE,@object
	.size		_ZN34_INTERNAL_f520f723_4_k_cu_af4d863b4cuda3std3__45__cpo6rbeginE,(_ZN34_INTERNAL_f520f723_4_k_cu_af4d863b4cuda3std6ranges3__45__cpo7advanceE - _ZN34_INTERNAL_f520f723_4_k_cu_af4d863b4cuda3std3__45__cpo6rbeginE)
_ZN34_INTERNAL_f520f723_4_k_cu_af4d863b4cuda3std3__45__cpo6rbeginE:
	.zero		1
	.type		_ZN34_INTERNAL_f520f723_4_k_cu_af4d863b4cuda3std6ranges3__45__cpo7advanceE,@object
	.size		_ZN34_INTERNAL_f520f723_4_k_cu_af4d863b4cuda3std6ranges3__45__cpo7advanceE,(_ZN34_INTERNAL_f520f723_4_k_cu_af4d863b6thrust24THRUST_300001_SM_1000_NS12placeholders3_10E - _ZN34_INTERNAL_f520f723_4_k_cu_af4d863b4cuda3std6ranges3__45__cpo7advanceE)
_ZN34_INTERNAL_f520f723_4_k_cu_af4d863b4cuda3std6ranges3__45__cpo7advanceE:
	.zero		1
	.type		_ZN34_INTERNAL_f520f723_4_k_cu_af4d863b6thrust24THRUST_300001_SM_1000_NS12placeholders3_10E,@object
	.size		_ZN34_INTERNAL_f520f723_4_k_cu_af4d863b6thrust24THRUST_300001_SM_1000_NS12placeholders3_10E,(_ZN34_INTERNAL_f520f723_4_k_cu_af4d863b4cuda3std3__48in_placeE - _ZN34_INTERNAL_f520f723_4_k_cu_af4d863b6thrust24THRUST_300001_SM_1000_NS12placeholders3_10E)
_ZN34_INTERNAL_f520f723_4_k_cu_af4d863b6thrust24THRUST_300001_SM_1000_NS12placeholders3_10E:
	.zero		1
	.type		_ZN34_INTERNAL_f520f723_4_k_cu_af4d863b4cuda3std3__48in_placeE,@object
	.size		_ZN34_INTERNAL_f520f723_4_k_cu_af4d863b4cuda3std3__48in_placeE,(_ZN34_INTERNAL_f520f723_4_k_cu_af4d863b4cuda3std6ranges3__45__cpo4sizeE - _ZN34_INTERNAL_f520f723_4_k_cu_af4d863b4cuda3std3__48in_placeE)
_ZN34_INTERNAL_f520f723_4_k_cu_af4d863b4cuda3std3__48in_placeE:
	.zero		1
	.type		_ZN34_INTERNAL_f520f723_4_k_cu_af4d863b4cuda3std6ranges3__45__cpo4sizeE,@object
	.size		_ZN34_INTERNAL_f520f723_4_k_cu_af4d863b4cuda3std6ranges3__45__cpo4sizeE,(_ZN34_INTERNAL_f520f723_4_k_cu_af4d863b6thrust24THRUST_300001_SM_1000_NS12placeholders2_2E - _ZN34_INTERNAL_f520f723_4_k_cu_af4d863b4cuda3std6ranges3__45__cpo4sizeE)
_ZN34_INTERNAL_f520f723_4_k_cu_af4d863b4cuda3std6ranges3__45__cpo4sizeE:
	.zero		1
	.type		_ZN34_INTERNAL_f520f723_4_k_cu_af4d863b6thrust24THRUST_300001_SM_1000_NS12placeholders2_2E,@object
	.size		_ZN34_INTERNAL_f520f723_4_k_cu_af4d863b6thrust24THRUST_300001_SM_1000_NS12placeholders2_2E,(_ZN34_INTERNAL_f520f723_4_k_cu_af4d863b4cuda3std3__45__cpo6cbeginE - _ZN34_INTERNAL_f520f723_4_k_cu_af4d863b6thrust24THRUST_300001_SM_1000_NS12placeholders2_2E)
_ZN34_INTERNAL_f520f723_4_k_cu_af4d863b6thrust24THRUST_300001_SM_1000_NS12placeholders2_2E:
	.zero		1
	.type		_ZN34_INTERNAL_f520f723_4_k_cu_af4d863b4cuda3std3__45__cpo6cbeginE,@object
	.size		_ZN34_INTERNAL_f520f723_4_k_cu_af4d863b4cuda3std3__45__cpo6cbeginE,(_ZN34_INTERNAL_f520f723_4_k_cu_af4d863b4cuda3std6ranges3__45__cpo6cbeginE - _ZN34_INTERNAL_f520f723_4_k_cu_af4d863b4cuda3std3__45__cpo6cbeginE)
_ZN34_INTERNAL_f520f723_4_k_cu_af4d863b4cuda3std3__45__cpo6cbeginE:
	.zero		1
	.type		_ZN34_INTERNAL_f520f723_4_k_cu_af4d863b4cuda3std6ranges3__45__cpo6cbeginE,@object
	.size		_ZN34_INTERNAL_f520f723_4_k_cu_af4d863b4cuda3std6ranges3__45__cpo6cbeginE,(_ZN34_INTERNAL_f520f723_4_k_cu_af4d863b6thrust24THRUST_300001_SM_1000_NS12placeholders2_6E - _ZN34_INTERNAL_f520f723_4_k_cu_af4d863b4cuda3std6ranges3__45__cpo6cbeginE)
_ZN34_INTERNAL_f520f723_4_k_cu_af4d863b4cuda3std6ranges3__45__cpo6cbeginE:
	.zero		1
	.type		_ZN34_INTERNAL_f520f723_4_k_cu_af4d863b6thrust24THRUST_300001_SM_1000_NS12placeholders2_6E,@object
	.size		_ZN34_INTERNAL_f520f723_4_k_cu_af4d863b6thrust24THRUST_300001_SM_1000_NS12placeholders2_6E,(_ZN34_INTERNAL_f520f723_4_k_cu_af4d863b4cuda3std3__45__cpo7crbeginE - _ZN34_INTERNAL_f520f723_4_k_cu_af4d863b6thrust24THRUST_300001_SM_1000_NS12placeholders2_6E)
_ZN34_INTERNAL_f520f723_4_k_cu_af4d863b6thrust24THRUST_300001_SM_1000_NS12placeholders2_6E:
	.zero		1
	.type		_ZN34_INTERNAL_f520f723_4_k_cu_af4d863b4cuda3std3__45__cpo7crbeginE,@object
	.size		_ZN34_INTERNAL_f520f723_4_k_cu_af4d863b4cuda3std3__45__cpo7crbeginE,(_ZN34_INTERNAL_f520f723_4_k_cu_af4d863b4cuda3std6ranges3__45__cpo4nextE - _ZN34_INTERNAL_f520f723_4_k_cu_af4d863b4cuda3std3__45__cpo7crbeginE)
_ZN34_INTERNAL_f520f723_4_k_cu_af4d863b4cuda3std3__45__cpo7crbeginE:
	.zero		1
	.type		_ZN34_INTERNAL_f520f723_4_k_cu_af4d863b4cuda3std6ranges3__45__cpo4nextE,@object
	.size		_ZN34_INTERNAL_f520f723_4_k_cu_af4d863b4cuda3std6ranges3__45__cpo4nextE,(_ZN34_INTERNAL_f520f723_4_k_cu_af4d863b4cuda3std6ranges3__45__cpo4swapE - _ZN34_INTERNAL_f520f723_4_k_cu_af4d863b4cuda3std6ranges3__45__cpo4nextE)
_ZN34_INTERNAL_f520f723_4_k_cu_af4d863b4cuda3std6ranges3__45__cpo4nextE:
	.zero		1
	.type		_ZN34_INTERNAL_f520f723_4_k_cu_af4d863b4cuda3std6ranges3__45__cpo4swapE,@object
	.size		_ZN34_INTERNAL_f520f723_4_k_cu_af4d863b4cuda3std6ranges3__45__cpo4swapE,(_ZN34_INTERNAL_f520f723_4_k_cu_af4d863b6thrust24THRUST_300001_SM_1000_NS8cuda_cub10par_nosyncE - _ZN34_INTERNAL_f520f723_4_k_cu_af4d863b4cuda3std6ranges3__45__cpo4swapE)
_ZN34_INTERNAL_f520f723_4_k_cu_af4d863b4cuda3std6ranges3__45__cpo4swapE:
	.zero		1
	.type		_ZN34_INTERNAL_f520f723_4_k_cu_af4d863b6thrust24THRUST_300001_SM_1000_NS8cuda_cub10par_nosyncE,@object
	.size		_ZN34_INTERNAL_f520f723_4_k_cu_af4d863b6thrust24THRUST_300001_SM_1000_NS8cuda_cub10par_nosyncE,(_ZN34_INTERNAL_f520f723_4_k_cu_af4d863b6thrust24THRUST_300001_SM_1000_NS3seqE - _ZN34_INTERNAL_f520f723_4_k_cu_af4d863b6thrust24THRUST_300001_SM_1000_NS8cuda_cub10par_nosyncE)
_ZN34_INTERNAL_f520f723_4_k_cu_af4d863b6thrust24THRUST_300001_SM_1000_NS8cuda_cub10par_nosyncE:
	.zero		1
	.type		_ZN34_INTERNAL_f520f723_4_k_cu_af4d863b6thrust24THRUST_300001_SM_1000_NS3seqE,@object
	.size		_ZN34_INTERNAL_f520f723_4_k_cu_af4d863b6thrust24THRUST_300001_SM_1000_NS3seqE,(_ZN34_INTERNAL_f520f723_4_k_cu_af4d863b4cuda3std3__420unreachable_sentinelE - _ZN34_INTERNAL_f520f723_4_k_cu_af4d863b6thrust24THRUST_300001_SM_1000_NS3seqE)
_ZN34_INTERNAL_f520f723_4_k_cu_af4d863b6thrust24THRUST_300001_SM_1000_NS3seqE:
	.zero		1
	.type		_ZN34_INTERNAL_f520f723_4_k_cu_af4d863b4cuda3std3__420unreachable_sentinelE,@object
	.size		_ZN34_INTERNAL_f520f723_4_k_cu_af4d863b4cuda3std3__420unreachable_sentinelE,(_ZN34_INTERNAL_f520f723_4_k_cu_af4d863b4cuda3std6ranges3__45__cpo5ssizeE - _ZN34_INTERNAL_f520f723_4_k_cu_af4d863b4cuda3std3__420unreachable_sentinelE)
_ZN34_INTERNAL_f520f723_4_k_cu_af4d863b4cuda3std3__420unreachable_sentinelE:
	.zero		1
	.type		_ZN34_INTERNAL_f520f723_4_k_cu_af4d863b4cuda3std6ranges3__45__cpo5ssizeE,@object
	.size		_ZN34_INTERNAL_f520f723_4_k_cu_af4d863b4cuda3std6ranges3__45__cpo5ssizeE,(_ZN34_INTERNAL_f520f723_4_k_cu_af4d863b6thrust24THRUST_300001_SM_1000_NS12placeholders2_3E - _ZN34_INTERNAL_f520f723_4_k_cu_af4d863b4cuda3std6ranges3__45__cpo5ssizeE)
_ZN34_INTERNAL_f520f723_4_k_cu_af4d863b4cuda3std6ranges3__45__cpo5ssizeE:
	.zero		1
	.type		_ZN34_INTERNAL_f520f723_4_k_cu_af4d863b6thrust24THRUST_300001_SM_1000_NS12placeholders2_3E,@object
	.size		_ZN34_INTERNAL_f520f723_4_k_cu_af4d863b6thrust24THRUST_300001_SM_1000_NS12placeholders2_3E,(_ZN34_INTERNAL_f520f723_4_k_cu_af4d863b4cuda3std3__45__cpo4cendE - _ZN34_INTERNAL_f520f723_4_k_cu_af4d863b6thrust24THRUST_300001_SM_1000_NS12placeholders2_3E)
_ZN34_INTERNAL_f520f723_4_k_cu_af4d863b6thrust24THRUST_300001_SM_1000_NS12placeholders2_3E:
	.zero		1
	.type		_ZN34_INTERNAL_f520f723_4_k_cu_af4d863b4cuda3std3__45__cpo4cendE,@object
	.size		_ZN34_INTERNAL_f520f723_4_k_cu_af4d863b4cuda3std3__45__cpo4cendE,(_ZN34_INTERNAL_f520f723_4_k_cu_af4d863b4cuda3std6ranges3__45__cpo4cendE - _ZN34_INTERNAL_f520f723_4_k_cu_af4d863b4cuda3std3__45__cpo4cendE)
_ZN34_INTERNAL_f520f723_4_k_cu_af4d863b4cuda3std3__45__cpo4cendE:
	.zero		1
	.type		_ZN34_INTERNAL_f520f723_4_k_cu_af4d863b4cuda3std6ranges3__45__cpo4cendE,@object
	.size		_ZN34_INTERNAL_f520f723_4_k_cu_af4d863b4cuda3std6ranges3__45__cpo4cendE,(_ZN34_INTERNAL_f520f723_4_k_cu_af4d863b6thrust24THRUST_300001_SM_1000_NS12placeholders2_7E - _ZN34_INTERNAL_f520f723_4_k_cu_af4d863b4cuda3std6ranges3__45__cpo4cendE)
_ZN34_INTERNAL_f520f723_4_k_cu_af4d863b4cuda3std6ranges3__45__cpo4cendE:
	.zero		1
	.type		_ZN34_INTERNAL_f520f723_4_k_cu_af4d863b6thrust24THRUST_300001_SM_1000_NS12placeholders2_7E,@object
	.size		_ZN34_INTERNAL_f520f723_4_k_cu_af4d863b6thrust24THRUST_300001_SM_1000_NS12placeholders2_7E,(_ZN34_INTERNAL_f520f723_4_k_cu_af4d863b4cuda3std3__45__cpo5crendE - _ZN34_INTERNAL_f520f723_4_k_cu_af4d863b6thrust24THRUST_300001_SM_1000_NS12placeholders2_7E)
_ZN34_INTERNAL_f520f723_4_k_cu_af4d863b6thrust24THRUST_300001_SM_1000_NS12placeholders2_7E:
	.zero		1
	.type		_ZN34_INTERNAL_f520f723_4_k_cu_af4d863b4cuda3std3__45__cpo5crendE,@object
	.size		_ZN34_INTERNAL_f520f723_4_k_cu_af4d863b4cuda3std3__45__cpo5crendE,(_ZN34_INTERNAL_f520f723_4_k_cu_af4d863b4cuda3std6ranges3__45__cpo4prevE - _ZN34_INTERNAL_f520f723_4_k_cu_af4d863b4cuda3std3__45__cpo5crendE)
_ZN34_INTERNAL_f520f723_4_k_cu_af4d863b4cuda3std3__45__cpo5crendE:
	.zero		1
	.type		_ZN34_INTERNAL_f520f723_4_k_cu_af4d863b4cuda3std6ranges3__45__cpo4prevE,@object
	.size		_ZN34_INTERNAL_f520f723_4_k_cu_af4d863b4cuda3std6ranges3__45__cpo4prevE,(_ZN34_INTERNAL_f520f723_4_k_cu_af4d863b4cuda3std6ranges3__45__cpo9iter_moveE - _ZN34_INTERNAL_f520f723_4_k_cu_af4d863b4cuda3std6ranges3__45__cpo4prevE)
_ZN34_INTERNAL_f520f723_4_k_cu_af4d863b4cuda3std6ranges3__45__cpo4prevE:
	.zero		1
	.type		_ZN34_INTERNAL_f520f723_4_k_cu_af4d863b4cuda3std6ranges3__45__cpo9iter_moveE,@object
	.size		_ZN34_INTERNAL_f520f723_4_k_cu_af4d863b4cuda3std6ranges3__45__cpo9iter_moveE,(_ZN34_INTERNAL_f520f723_4_k_cu_af4d863b6thrust24THRUST_300001_SM_1000_NS6system6detail10sequential3seqE - _ZN34_INTERNAL_f520f723_4_k_cu_af4d863b4cuda3std6ranges3__45__cpo9iter_moveE)
_ZN34_INTERNAL_f520f723_4_k_cu_af4d863b4cuda3std6ranges3__45__cpo9iter_moveE:
	.zero		1
	.type		_ZN34_INTERNAL_f520f723_4_k_cu_af4d863b6thrust24THRUST_300001_SM_1000_NS6system6detail10sequential3seqE,@object
	.size		_ZN34_INTERNAL_f520f723_4_k_cu_af4d863b6thrust24THRUST_300001_SM_1000_NS6system6detail10sequential3seqE,(_ZN34_INTERNAL_f520f723_4_k_cu_af4d863b6thrust24THRUST_300001_SM_1000_NS12placeholders2_9E - _ZN34_INTERNAL_f520f723_4_k_cu_af4d863b6thrust24THRUST_300001_SM_1000_NS6system6detail10sequential3seqE)
_ZN34_INTERNAL_f520f723_4_k_cu_af4d863b6thrust24THRUST_300001_SM_1000_NS6system6detail10sequential3seqE:
	.zero		1
	.type		_ZN34_INTERNAL_f520f723_4_k_cu_af4d863b6thrust24THRUST_300001_SM_1000_NS12placeholders2_9E,@object
	.size		_ZN34_INTERNAL_f520f723_4_k_cu_af4d863b6thrust24THRUST_300001_SM_1000_NS12placeholders2_9E,(_ZN34_INTERNAL_f520f723_4_k_cu_af4d863b4cuda3std3__419piecewise_constructE - _ZN34_INTERNAL_f520f723_4_k_cu_af4d863b6thrust24THRUST_300001_SM_1000_NS12placeholders2_9E)
_ZN34_INTERNAL_f520f723_4_k_cu_af4d863b6thrust24THRUST_300001_SM_1000_NS12placeholders2_9E:
	.zero		1
	.type		_ZN34_INTERNAL_f520f723_4_k_cu_af4d863b4cuda3std3__419piecewise_constructE,@object
	.size		_ZN34_INTERNAL_f520f723_4_k_cu_af4d863b4cuda3std3__419piecewise_constructE,(_ZN34_INTERNAL_f520f723_4_k_cu_af4d863b4cuda3std6ranges3__45__cpo5cdataE - _ZN34_INTERNAL_f520f723_4_k_cu_af4d863b4cuda3std3__419piecewise_constructE)
_ZN34_INTERNAL_f520f723_4_k_cu_af4d863b4cuda3std3__419piecewise_constructE:
	.zero		1
	.type		_ZN34_INTERNAL_f520f723_4_k_cu_af4d863b4cuda3std6ranges3__45__cpo5cdataE,@object
	.size		_ZN34_INTERNAL_f520f723_4_k_cu_af4d863b4cuda3std6ranges3__45__cpo5cdataE,(_ZN34_INTERNAL_f520f723_4_k_cu_af4d863b6thrust24THRUST_300001_SM_1000_NS12placeholders2_1E - _ZN34_INTERNAL_f520f723_4_k_cu_af4d863b4cuda3std6ranges3__45__cpo5cdataE)
_ZN34_INTERNAL_f520f723_4_k_cu_af4d863b4cuda3std6ranges3__45__cpo5cdataE:
	.zero		1
	.type		_ZN34_INTERNAL_f520f723_4_k_cu_af4d863b6thrust24THRUST_300001_SM_1000_NS12placeholders2_1E,@object
	.size		_ZN34_INTERNAL_f520f723_4_k_cu_af4d863b6thrust24THRUST_300001_SM_1000_NS12placeholders2_1E,(_ZN34_INTERNAL_f520f723_4_k_cu_af4d863b4cuda3std3__45__cpo3endE - _ZN34_INTERNAL_f520f723_4_k_cu_af4d863b6thrust24THRUST_300001_SM_1000_NS12placeholders2_1E)
_ZN34_INTERNAL_f520f723_4_k_cu_af4d863b6thrust24THRUST_300001_SM_1000_NS12placeholders2_1E:
	.zero		1
	.type		_ZN34_INTERNAL_f520f723_4_k_cu_af4d863b4cuda3std3__45__cpo3endE,@object
	.size		_ZN34_INTERNAL_f520f723_4_k_cu_af4d863b4cuda3std3__45__cpo3endE,(_ZN34_INTERNAL_f520f723_4_k_cu_af4d863b4cuda3std6ranges3__45__cpo3endE - _ZN34_INTERNAL_f520f723_4_k_cu_af4d863b4cuda3std3__45__cpo3endE)
_ZN34_INTERNAL_f520f723_4_k_cu_af4d863b4cuda3std3__45__cpo3endE:
	.zero		1
	.type		_ZN34_INTERNAL_f520f723_4_k_cu_af4d863b4cuda3std6ranges3__45__cpo3endE,@object
	.size		_ZN34_INTERNAL_f520f723_4_k_cu_af4d863b4cuda3std6ranges3__45__cpo3endE,(_ZN34_INTERNAL_f520f723_4_k_cu_af4d863b6thrust24THRUST_300001_SM_1000_NS12placeholders2_5E - _ZN34_INTERNAL_f520f723_4_k_cu_af4d863b4cuda3std6ranges3__45__cpo3endE)
_ZN34_INTERNAL_f520f723_4_k_cu_af4d863b4cuda3std6ranges3__45__cpo3endE:
	.zero		1
	.type		_ZN34_INTERNAL_f520f723_4_k_cu_af4d863b6thrust24THRUST_300001_SM_1000_NS12placeholders2_5E,@object
	.size		_ZN34_INTERNAL_f520f723_4_k_cu_af4d863b6thrust24THRUST_300001_SM_1000_NS12placeholders2_5E,(_ZN34_INTERNAL_f520f723_4_k_cu_af4d863b4cuda3std3__45__cpo4rendE - _ZN34_INTERNAL_f520f723_4_k_cu_af4d863b6thrust24THRUST_300001_SM_1000_NS12placeholders2_5E)
_ZN34_INTERNAL_f520f723_4_k_cu_af4d863b6thrust24THRUST_300001_SM_1000_NS12placeholders2_5E:
	.zero		1
	.type		_ZN34_INTERNAL_f520f723_4_k_cu_af4d863b4cuda3std3__45__cpo4rendE,@object
	.size		_ZN34_INTERNAL_f520f723_4_k_cu_af4d863b4cuda3std3__45__cpo4rendE,(_ZN34_INTERNAL_f520f723_4_k_cu_af4d863b4cuda3std6ranges3__45__cpo9iter_swapE - _ZN34_INTERNAL_f520f723_4_k_cu_af4d863b4cuda3std3__45__cpo4rendE)
_ZN34_INTERNAL_f520f723_4_k_cu_af4d863b4cuda3std3__45__cpo4rendE:
	.zero		1
	.type		_ZN34_INTERNAL_f520f723_4_k_cu_af4d863b4cuda3std6ranges3__45__cpo9iter_swapE,@object
	.size		_ZN34_INTERNAL_f520f723_4_k_cu_af4d863b4cuda3std6ranges3__45__cpo9iter_swapE,(_ZN34_INTERNAL_f520f723_4_k_cu_af4d863b4cuda3std3__48unexpectE - _ZN34_INTERNAL_f520f723_4_k_cu_af4d863b4cuda3std6ranges3__45__cpo9iter_swapE)
_ZN34_INTERNAL_f520f723_4_k_cu_af4d863b4cuda3std6ranges3__45__cpo9iter_swapE:
	.zero		1
	.type		_ZN34_INTERNAL_f520f723_4_k_cu_af4d863b4cuda3std3__48unexpectE,@object
	.size		_ZN34_INTERNAL_f520f723_4_k_cu_af4d863b4cuda3std3__48unexpectE,(_ZN34_INTERNAL_f520f723_4_k_cu_af4d863b6thrust24THRUST_300001_SM_1000_NS8cuda_cub3parE - _ZN34_INTERNAL_f520f723_4_k_cu_af4d863b4cuda3std3__48unexpectE)
_ZN34_INTERNAL_f520f723_4_k_cu_af4d863b4cuda3std3__48unexpectE:
	.zero		1
	.type		_ZN34_INTERNAL_f520f723_4_k_cu_af4d863b6thrust24THRUST_300001_SM_1000_NS8cuda_cub3parE,@object
	.size		_ZN34_INTERNAL_f520f723_4_k_cu_af4d863b6thrust24THRUST_300001_SM_1000_NS8cuda_cub3parE,(.L_38 - _ZN34_INTERNAL_f520f723_4_k_cu_af4d863b6thrust24THRUST_300001_SM_1000_NS8cuda_cub3parE)
_ZN34_INTERNAL_f520f723_4_k_cu_af4d863b6thrust24THRUST_300001_SM_1000_NS8cuda_cub3parE:
	.zero		1
.L_38:


//--------------------- .nv.constant0._ZN3cub18CUB_300001_SM_10006detail11EmptyKernelIvEEvv --------------------------
	.section	.nv.constant0._ZN3cub18CUB_300001_SM_10006detail11EmptyKernelIvEEvv,"a",@progbits
	.sectionflags	@""
	.align	4
.nv.constant0._ZN3cub18CUB_300001_SM_10006detail11EmptyKernelIvEEvv:
	.zero		896


//--------------------- .nv.constant0._Z12matavgKernelPii --------------------------
	.section	.nv.constant0._Z12matavgKernelPii,"a",@progbits
	.sectionflags	@""
	.align	4
.nv.constant0._Z12matavgKernelPii:
	.zero		908


//--------------------- SYMBOLS --------------------------

	.type		.nv.reservedSmem.offset0,@object
	.size		.nv.reservedSmem.offset0,0x4
